//
// Generated by NVIDIA NVVM Compiler
//
// Compiler Build ID: CL-36424714
// Cuda compilation tools, release 13.0, V13.0.88
// Based on NVVM 20.0.0
//

.version 9.0
.target sm_100
.address_size 64

	// .globl	_Z28find_all_permutations_kernelPciyS_
.extern .func  (.param .b32 func_retval0) vprintf
(
	.param .b64 vprintf_param_0,
	.param .b64 vprintf_param_1
)
;
.global .align 1 .b8 $str[15] = {110, 117, 109, 95, 112, 101, 114, 109, 32, 61, 32, 37, 100, 10};
.global .align 1 .b8 $str$1[10] = {100, 105, 118, 32, 61, 32, 37, 100, 10};
.global .align 1 .b8 $str$2[67] = {112, 101, 114, 109, 117, 116, 97, 116, 105, 111, 110, 115, 91, 37, 100, 93, 32, 61, 32, 116, 101, 109, 112, 91, 37, 100, 93, 32, 61, 32, 37, 99, 32, 124, 32, 100, 105, 118, 32, 61, 32, 37, 100, 32, 124, 32, 100, 105, 103, 105, 116, 32, 61, 32, 37, 100, 32, 124, 32, 116, 32, 61, 32, 37, 100, 10};

.visible .entry _Z28find_all_permutations_kernelPciyS_(
	.param .u64 .ptr .align 1 _Z28find_all_permutations_kernelPciyS__param_0,
	.param .u32 _Z28find_all_permutations_kernelPciyS__param_1,
	.param .u64 _Z28find_all_permutations_kernelPciyS__param_2,
	.param .u64 .ptr .align 1 _Z28find_all_permutations_kernelPciyS__param_3
)
{
	.local .align 8 .b8 	__local_depot0[40];
	.reg .b64 	%SP;
	.reg .b64 	%SPL;
	.reg .pred 	%p<43>;
	.reg .b16 	%rs<8>;
	.reg .b32 	%r<154>;
	.reg .b64 	%rd<252>;

	mov.u64 	%SPL, __local_depot0;
	cvta.local.u64 	%SP, %SPL;
	ld.param.u64 	%rd105, [_Z28find_all_permutations_kernelPciyS__param_0];
	ld.param.u64 	%rd103, [_Z28find_all_permutations_kernelPciyS__param_2];
	cvta.to.global.u64 	%rd1, %rd105;
	add.u64 	%rd106, %SP, 0;
	add.u64 	%rd2, %SPL, 0;
	mov.u32 	%r12, %ntid.x;
	mov.u32 	%r13, %ctaid.x;
	mov.u32 	%r14, %tid.x;
	mad.lo.s32 	%r1, %r12, %r13, %r14;
	mov.u32 	%r15, %nctaid.x;
	mul.lo.s32 	%r16, %r12, %r15;
	cvt.u64.u32 	%rd107, %r16;
	and.b64  	%rd108, %rd107, 31;
	setp.ne.s64 	%p1, %rd108, 0;
	shr.u64 	%rd109, %rd107, 5;
	selp.u64 	%rd110, 1, 0, %p1;
	add.s64 	%rd3, %rd109, %rd110;
	and.b64  	%rd111, %rd103, -4294967296;
	setp.ne.s64 	%p2, %rd111, 0;
	@%p2 bra 	$L__BB0_2;
	cvt.u32.u64 	%r17, %rd3;
	cvt.u32.u64 	%r18, %rd103;
	rem.u32 	%r19, %r18, %r17;
	cvt.u64.u32 	%rd222, %r19;
	bra.uni 	$L__BB0_3;
$L__BB0_2:
	rem.u64 	%rd222, %rd103, %rd3;
$L__BB0_3:
	setp.ne.s64 	%p3, %rd222, 0;
	@%p3 bra 	$L__BB0_7;
	setp.ne.s64 	%p5, %rd111, 0;
	@%p5 bra 	$L__BB0_6;
	cvt.u32.u64 	%r23, %rd3;
	cvt.u32.u64 	%r24, %rd103;
	div.u32 	%r25, %r24, %r23;
	cvt.u64.u32 	%rd224, %r25;
	bra.uni 	$L__BB0_11;
$L__BB0_6:
	div.u64 	%rd224, %rd103, %rd3;
	bra.uni 	$L__BB0_11;
$L__BB0_7:
	setp.ne.s64 	%p4, %rd111, 0;
	@%p4 bra 	$L__BB0_9;
	cvt.u32.u64 	%r20, %rd3;
	cvt.u32.u64 	%r21, %rd103;
	div.u32 	%r22, %r21, %r20;
	cvt.u64.u32 	%rd223, %r22;
	bra.uni 	$L__BB0_10;
$L__BB0_9:
	div.u64 	%rd223, %rd103, %rd3;
$L__BB0_10:
	add.s64 	%rd224, %rd223, 1;
$L__BB0_11:
	cvt.u64.u32 	%rd114, %r1;
	shr.u64 	%rd115, %rd114, 5;
	mul.lo.s64 	%rd14, %rd224, %rd115;
	add.s64 	%rd116, %rd14, %rd224;
	min.u64 	%rd15, %rd103, %rd116;
	and.b64  	%rd16, %rd114, 31;
	add.s64 	%rd225, %rd14, %rd16;
	st.local.u64 	[%rd2], %rd103;
	mov.u64 	%rd117, $str;
	cvta.global.u64 	%rd118, %rd117;
	{ // callseq 0, 0
	.param .b64 param0;
	st.param.b64 	[param0], %rd118;
	.param .b64 param1;
	st.param.b64 	[param1], %rd106;
	.param .b32 retval0;
	call.uni (retval0), 
	vprintf, 
	(
	param0, 
	param1
	);
	ld.param.b32 	%r26, [retval0];
	} // callseq 0
	setp.ge.u64 	%p6, %rd225, %rd15;
	@%p6 bra 	$L__BB0_96;
	ld.param.u32 	%r147, [_Z28find_all_permutations_kernelPciyS__param_1];
	setp.lt.s32 	%p7, %r147, 1;
	@%p7 bra 	$L__BB0_85;
	mov.u64 	%rd141, $str$1;
$L__BB0_14:
	ld.param.u32 	%r152, [_Z28find_all_permutations_kernelPciyS__param_1];
	setp.lt.u32 	%p15, %r152, 4;
	st.local.u64 	[%rd2], %rd103;
	cvta.global.u64 	%rd142, %rd141;
	{ // callseq 16, 0
	.param .b64 param0;
	st.param.b64 	[param0], %rd142;
	.param .b64 param1;
	st.param.b64 	[param1], %rd106;
	.param .b32 retval0;
	call.uni (retval0), 
	vprintf, 
	(
	param0, 
	param1
	);
	ld.param.b32 	%r58, [retval0];
	} // callseq 16
	mov.b64 	%rd226, 0;
	mov.u64 	%rd227, %rd103;
	@%p15 bra 	$L__BB0_52;
$L__BB0_15:
	.pragma "nounroll";
	cvt.u64.u32 	%rd21, %r152;
	and.b64  	%rd144, %rd227, -4294967296;
	setp.ne.s64 	%p16, %rd144, 0;
	@%p16 bra 	$L__BB0_17;
	cvt.u32.u64 	%r60, %rd21;
	cvt.u32.u64 	%r61, %rd227;
	div.u32 	%r62, %r61, %r60;
	cvt.u64.u32 	%rd228, %r62;
	bra.uni 	$L__BB0_18;
$L__BB0_17:
	div.u64 	%rd228, %rd227, %rd21;
$L__BB0_18:
	or.b64  	%rd145, %rd225, %rd228;
	and.b64  	%rd146, %rd145, -4294967296;
	setp.ne.s64 	%p17, %rd146, 0;
	@%p17 bra 	$L__BB0_20;
	cvt.u32.u64 	%r63, %rd228;
	cvt.u32.u64 	%r64, %rd225;
	div.u32 	%r65, %r64, %r63;
	cvt.u64.u32 	%rd229, %r65;
	bra.uni 	$L__BB0_21;
$L__BB0_20:
	div.u64 	%rd229, %rd225, %rd228;
$L__BB0_21:
	and.b64  	%rd147, %rd229, -4294967296;
	setp.ne.s64 	%p18, %rd147, 0;
	@%p18 bra 	$L__BB0_23;
	cvt.u32.u64 	%r66, %rd21;
	cvt.u32.u64 	%r67, %rd229;
	rem.u32 	%r68, %r67, %r66;
	cvt.u64.u32 	%rd230, %r68;
	bra.uni 	$L__BB0_24;
$L__BB0_23:
	rem.u64 	%rd230, %rd229, %rd21;
$L__BB0_24:
	ld.param.u64 	%rd219, [_Z28find_all_permutations_kernelPciyS__param_3];
	cvt.u32.u64 	%r69, %rd230;
	add.s64 	%rd31, %rd226, %rd225;
	add.s64 	%rd148, %rd1, %rd230;
	ld.global.s8 	%r70, [%rd148];
	st.local.u64 	[%rd2], %rd31;
	st.local.v2.u32 	[%rd2+8], {%r69, %r70};
	st.local.u64 	[%rd2+16], %rd228;
	st.local.u32 	[%rd2+24], %r152;
	st.local.u64 	[%rd2+32], %rd229;
	mov.u64 	%rd149, $str$2;
	cvta.global.u64 	%rd150, %rd149;
	add.u64 	%rd151, %SP, 0;
	{ // callseq 17, 0
	.param .b64 param0;
	st.param.b64 	[param0], %rd150;
	.param .b64 param1;
	st.param.b64 	[param1], %rd151;
	.param .b32 retval0;
	call.uni (retval0), 
	vprintf, 
	(
	param0, 
	param1
	);
	ld.param.b32 	%r71, [retval0];
	} // callseq 17
	ld.global.u8 	%rs1, [%rd148];
	cvta.to.global.u64 	%rd152, %rd219;
	add.s64 	%rd32, %rd152, %rd31;
	st.global.u8 	[%rd32], %rs1;
	add.s32 	%r3, %r152, -1;
	and.b64  	%rd153, %rd228, -4294967296;
	setp.ne.s64 	%p19, %rd153, 0;
	@%p19 bra 	$L__BB0_26;
	cvt.u32.u64 	%r73, %rd228;
	div.u32 	%r74, %r73, %r3;
	cvt.u64.u32 	%rd231, %r74;
	bra.uni 	$L__BB0_27;
$L__BB0_26:
	cvt.u64.u32 	%rd154, %r3;
	div.u64 	%rd231, %rd228, %rd154;
$L__BB0_27:
	or.b64  	%rd155, %rd225, %rd231;
	and.b64  	%rd156, %rd155, -4294967296;
	setp.ne.s64 	%p20, %rd156, 0;
	@%p20 bra 	$L__BB0_29;
	cvt.u32.u64 	%r75, %rd231;
	cvt.u32.u64 	%r76, %rd225;
	div.u32 	%r77, %r76, %r75;
	cvt.u64.u32 	%rd232, %r77;
	bra.uni 	$L__BB0_30;
$L__BB0_29:
	div.u64 	%rd232, %rd225, %rd231;
$L__BB0_30:
	and.b64  	%rd157, %rd232, -4294967296;
	setp.ne.s64 	%p21, %rd157, 0;
	@%p21 bra 	$L__BB0_32;
	cvt.u32.u64 	%r78, %rd232;
	rem.u32 	%r79, %r78, %r3;
	cvt.u64.u32 	%rd233, %r79;
	bra.uni 	$L__BB0_33;
$L__BB0_32:
	cvt.u64.u32 	%rd158, %r3;
	rem.u64 	%rd233, %rd232, %rd158;
$L__BB0_33:
	cvt.u32.u64 	%r80, %rd233;
	add.s64 	%rd159, %rd31, 1;
	add.s64 	%rd160, %rd1, %rd233;
	ld.global.s8 	%r81, [%rd160];
	st.local.u64 	[%rd2], %rd159;
	st.local.v2.u32 	[%rd2+8], {%r80, %r81};
	st.local.u64 	[%rd2+16], %rd231;
	st.local.u32 	[%rd2+24], %r3;
	st.local.u64 	[%rd2+32], %rd232;
	mov.u64 	%rd161, $str$2;
	cvta.global.u64 	%rd162, %rd161;
	add.u64 	%rd163, %SP, 0;
	{ // callseq 18, 0
	.param .b64 param0;
	st.param.b64 	[param0], %rd162;
	.param .b64 param1;
	st.param.b64 	[param1], %rd163;
	.param .b32 retval0;
	call.uni (retval0), 
	vprintf, 
	(
	param0, 
	param1
	);
	ld.param.b32 	%r82, [retval0];
	} // callseq 18
	ld.global.u8 	%rs2, [%rd160];
	st.global.u8 	[%rd32+1], %rs2;
	add.s32 	%r4, %r152, -2;
	and.b64  	%rd164, %rd231, -4294967296;
	setp.ne.s64 	%p22, %rd164, 0;
	@%p22 bra 	$L__BB0_35;
	cvt.u32.u64 	%r84, %rd231;
	div.u32 	%r85, %r84, %r4;
	cvt.u64.u32 	%rd234, %r85;
	bra.uni 	$L__BB0_36;
$L__BB0_35:
	cvt.u64.u32 	%rd165, %r4;
	div.u64 	%rd234, %rd231, %rd165;
$L__BB0_36:
	or.b64  	%rd166, %rd225, %rd234;
	and.b64  	%rd167, %rd166, -4294967296;
	setp.ne.s64 	%p23, %rd167, 0;
	@%p23 bra 	$L__BB0_38;
	cvt.u32.u64 	%r86, %rd234;
	cvt.u32.u64 	%r87, %rd225;
	div.u32 	%r88, %r87, %r86;
	cvt.u64.u32 	%rd235, %r88;
	bra.uni 	$L__BB0_39;
$L__BB0_38:
	div.u64 	%rd235, %rd225, %rd234;
$L__BB0_39:
	and.b64  	%rd168, %rd235, -4294967296;
	setp.ne.s64 	%p24, %rd168, 0;
	@%p24 bra 	$L__BB0_41;
	cvt.u32.u64 	%r89, %rd235;
	rem.u32 	%r90, %r89, %r4;
	cvt.u64.u32 	%rd236, %r90;
	bra.uni 	$L__BB0_42;
$L__BB0_41:
	cvt.u64.u32 	%rd169, %r4;
	rem.u64 	%rd236, %rd235, %rd169;
$L__BB0_42:
	cvt.u32.u64 	%r91, %rd236;
	add.s64 	%rd170, %rd31, 2;
	add.s64 	%rd171, %rd1, %rd236;
	ld.global.s8 	%r92, [%rd171];
	st.local.u64 	[%rd2], %rd170;
	st.local.v2.u32 	[%rd2+8], {%r91, %r92};
	st.local.u64 	[%rd2+16], %rd234;
	st.local.u32 	[%rd2+24], %r4;
	st.local.u64 	[%rd2+32], %rd235;
	mov.u64 	%rd172, $str$2;
	cvta.global.u64 	%rd173, %rd172;
	add.u64 	%rd174, %SP, 0;
	{ // callseq 19, 0
	.param .b64 param0;
	st.param.b64 	[param0], %rd173;
	.param .b64 param1;
	st.param.b64 	[param1], %rd174;
	.param .b32 retval0;
	call.uni (retval0), 
	vprintf, 
	(
	param0, 
	param1
	);
	ld.param.b32 	%r93, [retval0];
	} // callseq 19
	ld.global.u8 	%rs3, [%rd171];
	st.global.u8 	[%rd32+2], %rs3;
	add.s32 	%r5, %r152, -3;
	and.b64  	%rd175, %rd234, -4294967296;
	setp.ne.s64 	%p25, %rd175, 0;
	@%p25 bra 	$L__BB0_44;
	cvt.u32.u64 	%r95, %rd234;
	div.u32 	%r96, %r95, %r5;
	cvt.u64.u32 	%rd227, %r96;
	bra.uni 	$L__BB0_45;
$L__BB0_44:
	cvt.u64.u32 	%rd176, %r5;
	div.u64 	%rd227, %rd234, %rd176;
$L__BB0_45:
	or.b64  	%rd177, %rd225, %rd227;
	and.b64  	%rd178, %rd177, -4294967296;
	setp.ne.s64 	%p26, %rd178, 0;
	@%p26 bra 	$L__BB0_47;
	cvt.u32.u64 	%r97, %rd227;
	cvt.u32.u64 	%r98, %rd225;
	div.u32 	%r99, %r98, %r97;
	cvt.u64.u32 	%rd238, %r99;
	bra.uni 	$L__BB0_48;
$L__BB0_47:
	div.u64 	%rd238, %rd225, %rd227;
$L__BB0_48:
	and.b64  	%rd179, %rd238, -4294967296;
	setp.ne.s64 	%p27, %rd179, 0;
	@%p27 bra 	$L__BB0_50;
	cvt.u32.u64 	%r100, %rd238;
	rem.u32 	%r101, %r100, %r5;
	cvt.u64.u32 	%rd239, %r101;
	bra.uni 	$L__BB0_51;
$L__BB0_50:
	cvt.u64.u32 	%rd180, %r5;
	rem.u64 	%rd239, %rd238, %rd180;
$L__BB0_51:
	ld.param.u32 	%r149, [_Z28find_all_permutations_kernelPciyS__param_1];
	cvt.u32.u64 	%r102, %rd239;
	add.s64 	%rd181, %rd31, 3;
	add.s64 	%rd182, %rd1, %rd239;
	ld.global.s8 	%r103, [%rd182];
	st.local.u64 	[%rd2], %rd181;
	st.local.v2.u32 	[%rd2+8], {%r102, %r103};
	st.local.u64 	[%rd2+16], %rd227;
	st.local.u32 	[%rd2+24], %r5;
	st.local.u64 	[%rd2+32], %rd238;
	mov.u64 	%rd183, $str$2;
	cvta.global.u64 	%rd184, %rd183;
	add.u64 	%rd185, %SP, 0;
	{ // callseq 20, 0
	.param .b64 param0;
	st.param.b64 	[param0], %rd184;
	.param .b64 param1;
	st.param.b64 	[param1], %rd185;
	.param .b32 retval0;
	call.uni (retval0), 
	vprintf, 
	(
	param0, 
	param1
	);
	ld.param.b32 	%r104, [retval0];
	} // callseq 20
	ld.global.u8 	%rs4, [%rd182];
	st.global.u8 	[%rd32+3], %rs4;
	add.s64 	%rd226, %rd226, 4;
	cvt.u32.u64 	%r106, %rd226;
	add.s32 	%r152, %r152, -4;
	and.b32  	%r107, %r149, 2147483644;
	setp.ne.s32 	%p28, %r106, %r107;
	@%p28 bra 	$L__BB0_15;
$L__BB0_52:
	ld.param.u32 	%r150, [_Z28find_all_permutations_kernelPciyS__param_1];
	and.b32  	%r108, %r150, 3;
	setp.eq.s32 	%p29, %r108, 0;
	@%p29 bra 	$L__BB0_84;
	setp.eq.s32 	%p30, %r108, 1;
	@%p30 bra 	$L__BB0_73;
	cvt.u64.u32 	%rd63, %r152;
	and.b64  	%rd186, %rd227, -4294967296;
	setp.ne.s64 	%p31, %rd186, 0;
	@%p31 bra 	$L__BB0_56;
	cvt.u32.u64 	%r109, %rd63;
	cvt.u32.u64 	%r110, %rd227;
	div.u32 	%r111, %r110, %r109;
	cvt.u64.u32 	%rd240, %r111;
	bra.uni 	$L__BB0_57;
$L__BB0_56:
	div.u64 	%rd240, %rd227, %rd63;
$L__BB0_57:
	or.b64  	%rd187, %rd225, %rd240;
	and.b64  	%rd188, %rd187, -4294967296;
	setp.ne.s64 	%p32, %rd188, 0;
	@%p32 bra 	$L__BB0_59;
	cvt.u32.u64 	%r112, %rd240;
	cvt.u32.u64 	%r113, %rd225;
	div.u32 	%r114, %r113, %r112;
	cvt.u64.u32 	%rd241, %r114;
	bra.uni 	$L__BB0_60;
$L__BB0_59:
	div.u64 	%rd241, %rd225, %rd240;
$L__BB0_60:
	and.b64  	%rd189, %rd241, -4294967296;
	setp.ne.s64 	%p33, %rd189, 0;
	@%p33 bra 	$L__BB0_62;
	cvt.u32.u64 	%r115, %rd63;
	cvt.u32.u64 	%r116, %rd241;
	rem.u32 	%r117, %r116, %r115;
	cvt.u64.u32 	%rd242, %r117;
	bra.uni 	$L__BB0_63;
$L__BB0_62:
	rem.u64 	%rd242, %rd241, %rd63;
$L__BB0_63:
	ld.param.u64 	%rd220, [_Z28find_all_permutations_kernelPciyS__param_3];
	cvt.u32.u64 	%r118, %rd242;
	add.s64 	%rd190, %rd226, %rd225;
	add.s64 	%rd191, %rd1, %rd242;
	ld.global.s8 	%r119, [%rd191];
	st.local.u64 	[%rd2], %rd190;
	st.local.v2.u32 	[%rd2+8], {%r118, %r119};
	st.local.u64 	[%rd2+16], %rd240;
	st.local.u32 	[%rd2+24], %r152;
	st.local.u64 	[%rd2+32], %rd241;
	mov.u64 	%rd192, $str$2;
	cvta.global.u64 	%rd193, %rd192;
	add.u64 	%rd194, %SP, 0;
	{ // callseq 21, 0
	.param .b64 param0;
	st.param.b64 	[param0], %rd193;
	.param .b64 param1;
	st.param.b64 	[param1], %rd194;
	.param .b32 retval0;
	call.uni (retval0), 
	vprintf, 
	(
	param0, 
	param1
	);
	ld.param.b32 	%r120, [retval0];
	} // callseq 21
	ld.global.u8 	%rs5, [%rd191];
	cvta.to.global.u64 	%rd195, %rd220;
	add.s64 	%rd73, %rd195, %rd190;
	st.global.u8 	[%rd73], %rs5;
	add.s32 	%r8, %r152, -1;
	and.b64  	%rd196, %rd240, -4294967296;
	setp.ne.s64 	%p34, %rd196, 0;
	@%p34 bra 	$L__BB0_65;
	cvt.u32.u64 	%r122, %rd240;
	div.u32 	%r123, %r122, %r8;
	cvt.u64.u32 	%rd227, %r123;
	bra.uni 	$L__BB0_66;
$L__BB0_65:
	cvt.u64.u32 	%rd197, %r8;
	div.u64 	%rd227, %rd240, %rd197;
$L__BB0_66:
	or.b64  	%rd198, %rd225, %rd227;
	and.b64  	%rd199, %rd198, -4294967296;
	setp.ne.s64 	%p35, %rd199, 0;
	@%p35 bra 	$L__BB0_68;
	cvt.u32.u64 	%r124, %rd227;
	cvt.u32.u64 	%r125, %rd225;
	div.u32 	%r126, %r125, %r124;
	cvt.u64.u32 	%rd244, %r126;
	bra.uni 	$L__BB0_69;
$L__BB0_68:
	div.u64 	%rd244, %rd225, %rd227;
$L__BB0_69:
	and.b64  	%rd200, %rd244, -4294967296;
	setp.ne.s64 	%p36, %rd200, 0;
	@%p36 bra 	$L__BB0_71;
	cvt.u32.u64 	%r127, %rd244;
	rem.u32 	%r128, %r127, %r8;
	cvt.u64.u32 	%rd245, %r128;
	bra.uni 	$L__BB0_72;
$L__BB0_71:
	cvt.u64.u32 	%rd201, %r8;
	rem.u64 	%rd245, %rd244, %rd201;
$L__BB0_72:
	cvt.u32.u64 	%r129, %rd245;
	add.s64 	%rd202, %rd226, %rd225;
	add.s64 	%rd203, %rd202, 1;
	add.s64 	%rd204, %rd1, %rd245;
	ld.global.s8 	%r130, [%rd204];
	st.local.u64 	[%rd2], %rd203;
	st.local.v2.u32 	[%rd2+8], {%r129, %r130};
	st.local.u64 	[%rd2+16], %rd227;
	st.local.u32 	[%rd2+24], %r8;
	st.local.u64 	[%rd2+32], %rd244;
	mov.u64 	%rd205, $str$2;
	cvta.global.u64 	%rd206, %rd205;
	add.u64 	%rd207, %SP, 0;
	{ // callseq 22, 0
	.param .b64 param0;
	st.param.b64 	[param0], %rd206;
	.param .b64 param1;
	st.param.b64 	[param1], %rd207;
	.param .b32 retval0;
	call.uni (retval0), 
	vprintf, 
	(
	param0, 
	param1
	);
	ld.param.b32 	%r131, [retval0];
	} // callseq 22
	ld.global.u8 	%rs6, [%rd204];
	st.global.u8 	[%rd73+1], %rs6;
	add.s64 	%rd226, %rd226, 2;
	add.s32 	%r152, %r152, -2;
$L__BB0_73:
	ld.param.u32 	%r151, [_Z28find_all_permutations_kernelPciyS__param_1];
	and.b32  	%r133, %r151, 1;
	setp.eq.b32 	%p37, %r133, 1;
	not.pred 	%p38, %p37;
	@%p38 bra 	$L__BB0_84;
	cvt.u64.u32 	%rd86, %r152;
	and.b64  	%rd208, %rd227, -4294967296;
	setp.ne.s64 	%p39, %rd208, 0;
	@%p39 bra 	$L__BB0_76;
	cvt.u32.u64 	%r134, %rd86;
	cvt.u32.u64 	%r135, %rd227;
	div.u32 	%r136, %r135, %r134;
	cvt.u64.u32 	%rd248, %r136;
	bra.uni 	$L__BB0_77;
$L__BB0_76:
	div.u64 	%rd248, %rd227, %rd86;
$L__BB0_77:
	or.b64  	%rd209, %rd225, %rd248;
	and.b64  	%rd210, %rd209, -4294967296;
	setp.ne.s64 	%p40, %rd210, 0;
	@%p40 bra 	$L__BB0_79;
	cvt.u32.u64 	%r137, %rd248;
	cvt.u32.u64 	%r138, %rd225;
	div.u32 	%r139, %r138, %r137;
	cvt.u64.u32 	%rd249, %r139;
	bra.uni 	$L__BB0_80;
$L__BB0_79:
	div.u64 	%rd249, %rd225, %rd248;
$L__BB0_80:
	and.b64  	%rd211, %rd249, -4294967296;
	setp.ne.s64 	%p41, %rd211, 0;
	@%p41 bra 	$L__BB0_82;
	cvt.u32.u64 	%r140, %rd86;
	cvt.u32.u64 	%r141, %rd249;
	rem.u32 	%r142, %r141, %r140;
	cvt.u64.u32 	%rd250, %r142;
	bra.uni 	$L__BB0_83;
$L__BB0_82:
	rem.u64 	%rd250, %rd249, %rd86;
$L__BB0_83:
	ld.param.u64 	%rd221, [_Z28find_all_permutations_kernelPciyS__param_3];
	cvt.u32.u64 	%r143, %rd250;
	add.s64 	%rd212, %rd226, %rd225;
	add.s64 	%rd213, %rd1, %rd250;
	ld.global.s8 	%r144, [%rd213];
	st.local.u64 	[%rd2], %rd212;
	st.local.v2.u32 	[%rd2+8], {%r143, %r144};
	st.local.u64 	[%rd2+16], %rd248;
	st.local.u32 	[%rd2+24], %r152;
	st.local.u64 	[%rd2+32], %rd249;
	mov.u64 	%rd214, $str$2;
	cvta.global.u64 	%rd215, %rd214;
	add.u64 	%rd216, %SP, 0;
	{ // callseq 23, 0
	.param .b64 param0;
	st.param.b64 	[param0], %rd215;
	.param .b64 param1;
	st.param.b64 	[param1], %rd216;
	.param .b32 retval0;
	call.uni (retval0), 
	vprintf, 
	(
	param0, 
	param1
	);
	ld.param.b32 	%r145, [retval0];
	} // callseq 23
	ld.global.u8 	%rs7, [%rd213];
	cvta.to.global.u64 	%rd217, %rd221;
	add.s64 	%rd218, %rd217, %rd212;
	st.global.u8 	[%rd218], %rs7;
$L__BB0_84:
	add.s64 	%rd225, %rd225, 32;
	setp.lt.u64 	%p42, %rd225, %rd15;
	@%p42 bra 	$L__BB0_14;
	bra.uni 	$L__BB0_96;
$L__BB0_85:
	add.s64 	%rd120, %rd225, 32;
	max.u64 	%rd121, %rd15, %rd120;
	not.b64 	%rd122, %rd14;
	add.s64 	%rd123, %rd121, %rd122;
	sub.s64 	%rd97, %rd123, %rd16;
	shr.u64 	%rd124, %rd97, 5;
	add.s64 	%rd98, %rd124, 1;
	and.b64  	%rd99, %rd98, 7;
	setp.lt.u64 	%p8, %rd97, 224;
	@%p8 bra 	$L__BB0_88;
	and.b64  	%rd100, %rd98, 1152921504606846968;
	mov.b64 	%rd251, 0;
$L__BB0_87:
	.pragma "nounroll";
	st.local.u64 	[%rd2], %rd103;
	mov.u64 	%rd126, $str$1;
	cvta.global.u64 	%rd127, %rd126;
	{ // callseq 1, 0
	.param .b64 param0;
	st.param.b64 	[param0], %rd127;
	.param .b64 param1;
	st.param.b64 	[param1], %rd106;
	.param .b32 retval0;
	call.uni (retval0), 
	vprintf, 
	(
	param0, 
	param1
	);
	ld.param.b32 	%r28, [retval0];
	} // callseq 1
	st.local.u64 	[%rd2], %rd103;
	{ // callseq 2, 0
	.param .b64 param0;
	st.param.b64 	[param0], %rd127;
	.param .b64 param1;
	st.param.b64 	[param1], %rd106;
	.param .b32 retval0;
	call.uni (retval0), 
	vprintf, 
	(
	param0, 
	param1
	);
	ld.param.b32 	%r30, [retval0];
	} // callseq 2
	st.local.u64 	[%rd2], %rd103;
	{ // callseq 3, 0
	.param .b64 param0;
	st.param.b64 	[param0], %rd127;
	.param .b64 param1;
	st.param.b64 	[param1], %rd106;
	.param .b32 retval0;
	call.uni (retval0), 
	vprintf, 
	(
	param0, 
	param1
	);
	ld.param.b32 	%r32, [retval0];
	} // callseq 3
	st.local.u64 	[%rd2], %rd103;
	{ // callseq 4, 0
	.param .b64 param0;
	st.param.b64 	[param0], %rd127;
	.param .b64 param1;
	st.param.b64 	[param1], %rd106;
	.param .b32 retval0;
	call.uni (retval0), 
	vprintf, 
	(
	param0, 
	param1
	);
	ld.param.b32 	%r34, [retval0];
	} // callseq 4
	st.local.u64 	[%rd2], %rd103;
	{ // callseq 5, 0
	.param .b64 param0;
	st.param.b64 	[param0], %rd127;
	.param .b64 param1;
	st.param.b64 	[param1], %rd106;
	.param .b32 retval0;
	call.uni (retval0), 
	vprintf, 
	(
	param0, 
	param1
	);
	ld.param.b32 	%r36, [retval0];
	} // callseq 5
	st.local.u64 	[%rd2], %rd103;
	{ // callseq 6, 0
	.param .b64 param0;
	st.param.b64 	[param0], %rd127;
	.param .b64 param1;
	st.param.b64 	[param1], %rd106;
	.param .b32 retval0;
	call.uni (retval0), 
	vprintf, 
	(
	param0, 
	param1
	);
	ld.param.b32 	%r38, [retval0];
	} // callseq 6
	st.local.u64 	[%rd2], %rd103;
	{ // callseq 7, 0
	.param .b64 param0;
	st.param.b64 	[param0], %rd127;
	.param .b64 param1;
	st.param.b64 	[param1], %rd106;
	.param .b32 retval0;
	call.uni (retval0), 
	vprintf, 
	(
	param0, 
	param1
	);
	ld.param.b32 	%r40, [retval0];
	} // callseq 7
	st.local.u64 	[%rd2], %rd103;
	{ // callseq 8, 0
	.param .b64 param0;
	st.param.b64 	[param0], %rd127;
	.param .b64 param1;
	st.param.b64 	[param1], %rd106;
	.param .b32 retval0;
	call.uni (retval0), 
	vprintf, 
	(
	param0, 
	param1
	);
	ld.param.b32 	%r42, [retval0];
	} // callseq 8
	add.s64 	%rd251, %rd251, 8;
	setp.ne.s64 	%p9, %rd251, %rd100;
	@%p9 bra 	$L__BB0_87;
$L__BB0_88:
	setp.eq.s64 	%p10, %rd99, 0;
	@%p10 bra 	$L__BB0_96;
	setp.lt.u64 	%p11, %rd99, 4;
	@%p11 bra 	$L__BB0_91;
	st.local.u64 	[%rd2], %rd103;
	mov.u64 	%rd129, $str$1;
	cvta.global.u64 	%rd130, %rd129;
	{ // callseq 9, 0
	.param .b64 param0;
	st.param.b64 	[param0], %rd130;
	.param .b64 param1;
	st.param.b64 	[param1], %rd106;
	.param .b32 retval0;
	call.uni (retval0), 
	vprintf, 
	(
	param0, 
	param1
	);
	ld.param.b32 	%r44, [retval0];
	} // callseq 9
	st.local.u64 	[%rd2], %rd103;
	{ // callseq 10, 0
	.param .b64 param0;
	st.param.b64 	[param0], %rd130;
	.param .b64 param1;
	st.param.b64 	[param1], %rd106;
	.param .b32 retval0;
	call.uni (retval0), 
	vprintf, 
	(
	param0, 
	param1
	);
	ld.param.b32 	%r46, [retval0];
	} // callseq 10
	st.local.u64 	[%rd2], %rd103;
	{ // callseq 11, 0
	.param .b64 param0;
	st.param.b64 	[param0], %rd130;
	.param .b64 param1;
	st.param.b64 	[param1], %rd106;
	.param .b32 retval0;
	call.uni (retval0), 
	vprintf, 
	(
	param0, 
	param1
	);
	ld.param.b32 	%r48, [retval0];
	} // callseq 11
	st.local.u64 	[%rd2], %rd103;
	{ // callseq 12, 0
	.param .b64 param0;
	st.param.b64 	[param0], %rd130;
	.param .b64 param1;
	st.param.b64 	[param1], %rd106;
	.param .b32 retval0;
	call.uni (retval0), 
	vprintf, 
	(
	param0, 
	param1
	);
	ld.param.b32 	%r50, [retval0];
	} // callseq 12
$L__BB0_91:
	and.b64  	%rd132, %rd98, 3;
	setp.eq.s64 	%p12, %rd132, 0;
	@%p12 bra 	$L__BB0_96;
	setp.eq.s64 	%p13, %rd132, 1;
	@%p13 bra 	$L__BB0_94;
	st.local.u64 	[%rd2], %rd103;
	mov.u64 	%rd133, $str$1;
	cvta.global.u64 	%rd134, %rd133;
	{ // callseq 13, 0
	.param .b64 param0;
	st.param.b64 	[param0], %rd134;
	.param .b64 param1;
	st.param.b64 	[param1], %rd106;
	.param .b32 retval0;
	call.uni (retval0), 
	vprintf, 
	(
	param0, 
	param1
	);
	ld.param.b32 	%r52, [retval0];
	} // callseq 13
	st.local.u64 	[%rd2], %rd103;
	{ // callseq 14, 0
	.param .b64 param0;
	st.param.b64 	[param0], %rd134;
	.param .b64 param1;
	st.param.b64 	[param1], %rd106;
	.param .b32 retval0;
	call.uni (retval0), 
	vprintf, 
	(
	param0, 
	param1
	);
	ld.param.b32 	%r54, [retval0];
	} // callseq 14
$L__BB0_94:
	and.b64  	%rd136, %rd97, 32;
	setp.ne.s64 	%p14, %rd136, 0;
	@%p14 bra 	$L__BB0_96;
	st.local.u64 	[%rd2], %rd103;
	mov.u64 	%rd137, $str$1;
	cvta.global.u64 	%rd138, %rd137;
	{ // callseq 15, 0
	.param .b64 param0;
	st.param.b64 	[param0], %rd138;
	.param .b64 param1;
	st.param.b64 	[param1], %rd106;
	.param .b32 retval0;
	call.uni (retval0), 
	vprintf, 
	(
	param0, 
	param1
	);
	ld.param.b32 	%r56, [retval0];
	} // callseq 15
$L__BB0_96:
	ret;

}


// ===== COMPILED SASS (sm_100) =====

	.target	sm_100

	.elftype	@"ET_EXEC"


//--------------------- .note.nv.tkinfo           --------------------------
	.section	.note.nv.tkinfo,"",@"SHT_NOTE"
	.sectionflags	@"SHF_NOTE_NV_TKINFO"
	.tkinfo
        /*0018*/ 	.word	0x00000002
        /*0030*/ 	.string	""
        /*0030*/ 	.string	"ptxas"
        /*0030*/ 	.string	"Cuda compilation tools, release 13.0, V13.0.88"
        /*0030*/ 	.string	"Build cuda_13.0.r13.0/compiler.36424714_0"
        /*0030*/ 	.string	"-arch sm_100 -m 64 "



//--------------------- .note.nv.cuinfo           --------------------------
	.section	.note.nv.cuinfo,"",@"SHT_NOTE"
	.sectionflags	@"SHF_NOTE_NV_CUINFO"
        /*0018*/ 	.short	0x0002
        /*001a*/ 	.short	0x0064
        /*001c*/ 	.short	0x0082
	.zero		2


//--------------------- .nv.info                  --------------------------
	.section	.nv.info,"",@"SHT_CUDA_INFO"
	.align	4


	//----- nvinfo : EIATTR_REGCOUNT
	.align		4
        /*0000*/ 	.byte	0x04, 0x2f
        /*0002*/ 	.short	(.L_4 - .L_3)
	.align		4
.L_3:
        /*0004*/ 	.word	index@(_Z28find_all_permutations_kernelPciyS_)
        /*0008*/ 	.word	0x00000028


	//----- nvinfo : EIATTR_FRAME_SIZE
	.align		4
.L_4:
        /*000c*/ 	.byte	0x04, 0x11
        /*000e*/ 	.short	(.L_6 - .L_5)
	.align		4
.L_5:
        /*0010*/ 	.word	index@($__internal_1_$__cuda_sm20_rem_u64)
        /*0014*/ 	.word	0x00000028


	//----- nvinfo : EIATTR_FRAME_SIZE
	.align		4
.L_6:
        /*0018*/ 	.byte	0x04, 0x11
        /*001a*/ 	.short	(.L_8 - .L_7)
	.align		4
.L_7:
        /*001c*/ 	.word	index@($__internal_0_$__cuda_sm20_div_u64)
        /*0020*/ 	.word	0x00000028


	//----- nvinfo : EIATTR_FRAME_SIZE
	.align		4
.L_8:
        /*0024*/ 	.byte	0x04, 0x11
        /*0026*/ 	.short	(.L_10 - .L_9)
	.align		4
.L_9:
        /*0028*/ 	.word	index@(_Z28find_all_permutations_kernelPciyS_)
        /*002c*/ 	.word	0x00000028


	//----- nvinfo : EIATTR_MIN_STACK_SIZE
	.align		4
.L_10:
        /*0030*/ 	.byte	0x04, 0x12
        /*0032*/ 	.short	(.L_12 - .L_11)
	.align		4
.L_11:
        /*0034*/ 	.word	index@(_Z28find_all_permutations_kernelPciyS_)
        /*0038*/ 	.word	0x00000028
.L_12:


//--------------------- .nv.compat                --------------------------
	.section	.nv.compat,"",@"SHT_CUDA_COMPAT_INFO"
	.align	4
        /*0000*/ 	.byte	0x02, 0x09, 0x00, 0x00, 0x02, 0x02, 0x01, 0x00, 0x02, 0x05, 0x05, 0x00, 0x03, 0x07, 0x01, 0x01
        /*0010*/ 	.byte	0x02, 0x03, 0x00, 0x00, 0x02, 0x06, 0x01, 0x00, 0x04, 0x0b, 0x08, 0x00, 0x09, 0x00, 0x00, 0x00
        /*0020*/ 	.byte	0x00, 0x00, 0x00, 0x00


//--------------------- .nv.info._Z28find_all_permutations_kernelPciyS_ --------------------------
	.section	.nv.info._Z28find_all_permutations_kernelPciyS_,"",@"SHT_CUDA_INFO"
	.sectionflags	@""
	.align	4


	//----- nvinfo : EIATTR_CUDA_API_VERSION
	.align		4
        /*0000*/ 	.byte	0x04, 0x37
        /*0002*/ 	.short	(.L_14 - .L_13)
.L_13:
        /*0004*/ 	.word	0x00000082


	//----- nvinfo : EIATTR_KPARAM_INFO
	.align		4
.L_14:
        /*0008*/ 	.byte	0x04, 0x17
        /*000a*/ 	.short	(.L_16 - .L_15)
.L_15:
        /*000c*/ 	.word	0x00000000
        /*0010*/ 	.short	0x0003
        /*0012*/ 	.short	0x0018
        /*0014*/ 	.byte	0x00, 0xf5, 0x21, 0x00


	//----- nvinfo : EIATTR_KPARAM_INFO
	.align		4
.L_16:
        /*0018*/ 	.byte	0x04, 0x17
        /*001a*/ 	.short	(.L_18 - .L_17)
.L_17:
        /*001c*/ 	.word	0x00000000
        /*0020*/ 	.short	0x0002
        /*0022*/ 	.short	0x0010
        /*0024*/ 	.byte	0x00, 0xf0, 0x21, 0x00


	//----- nvinfo : EIATTR_KPARAM_INFO
	.align		4
.L_18:
        /*0028*/ 	.byte	0x04, 0x17
        /*002a*/ 	.short	(.L_20 - .L_19)
.L_19:
        /*002c*/ 	.word	0x00000000
        /*0030*/ 	.short	0x0001
        /*0032*/ 	.short	0x0008
        /*0034*/ 	.byte	0x00, 0xf0, 0x11, 0x00


	//----- nvinfo : EIATTR_KPARAM_INFO
	.align		4
.L_20:
        /*0038*/ 	.byte	0x04, 0x17
        /*003a*/ 	.short	(.L_22 - .L_21)
.L_21:
        /*003c*/ 	.word	0x00000000
        /*0040*/ 	.short	0x0000
        /*0042*/ 	.short	0x0000
        /*0044*/ 	.byte	0x00, 0xf5, 0x21, 0x00


	//----- nvinfo : EIATTR_SPARSE_MMA_MASK
	.align		4
.L_22:
        /*0048*/ 	.byte	0x03, 0x50
        /*004a*/ 	.short	0x0000


	//----- nvinfo : EIATTR_MAXREG_COUNT
	.align		4
        /*004c*/ 	.byte	0x03, 0x1b
        /*004e*/ 	.short	0x00ff


	//----- nvinfo : EIATTR_EXTERNS
	.align		4
        /*0050*/ 	.byte	0x04, 0x0f
        /*0052*/ 	.short	(.L_24 - .L_23)


	//   ....[0]....
	.align		4
.L_23:
        /*0054*/ 	.word	index@(vprintf)


	//----- nvinfo : EIATTR_MERCURY_ISA_VERSION
	.align		4
.L_24:
        /*0058*/ 	.byte	0x03, 0x5f
        /*005a*/ 	.short	0x0101


	//----- nvinfo : EIATTR_VRC_CTA_INIT_COUNT
	.align		4
        /*005c*/ 	.byte	0x02, 0x4a
	.zero		1
	.zero		1


	//----- nvinfo : EIATTR_SYSCALL_OFFSETS
	.align		4
        /*0060*/ 	.byte	0x04, 0x46
        /*0062*/ 	.short	(.L_26 - .L_25)


	//   ....[0]....
.L_25:
        /*0064*/ 	.word	0x000008e0


	//   ....[1]....
        /*0068*/ 	.word	0x00000a50


	//   ....[2]....
        /*006c*/ 	.word	0x00001230


	//   ....[3]....
        /*0070*/ 	.word	0x00001a20


	//   ....[4]....
        /*0074*/ 	.word	0x000021c0


	//   ....[5]....
        /*0078*/ 	.word	0x00002940


	//   ....[6]....
        /*007c*/ 	.word	0x000031c0


	//   ....[7]....
        /*0080*/ 	.word	0x00003980


	//   ....[8]....
        /*0084*/ 	.word	0x00004150


	//   ....[9]....
        /*0088*/ 	.word	0x000044a0


	//   ....[10]....
        /*008c*/ 	.word	0x00004540


	//   ....[11]....
        /*0090*/ 	.word	0x000045e0


	//   ....[12]....
        /*0094*/ 	.word	0x00004680


	//   ....[13]....
        /*0098*/ 	.word	0x00004720


	//   ....[14]....
        /*009c*/ 	.word	0x000047c0


	//   ....[15]....
        /*00a0*/ 	.word	0x00004860


	//   ....[16]....
        /*00a4*/ 	.word	0x00004900


	//   ....[17]....
        /*00a8*/ 	.word	0x00004a50


	//   ....[18]....
        /*00ac*/ 	.word	0x00004af0


	//   ....[19]....
        /*00b0*/ 	.word	0x00004b90


	//   ....[20]....
        /*00b4*/ 	.word	0x00004c30


	//   ....[21]....
        /*00b8*/ 	.word	0x00004d70


	//   ....[22]....
        /*00bc*/ 	.word	0x00004e10


	//   ....[23]....
        /*00c0*/ 	.word	0x00004ef0


	//----- nvinfo : EIATTR_EXIT_INSTR_OFFSETS
	.align		4
.L_26:
        /*00c4*/ 	.byte	0x04, 0x1c
        /*00c6*/ 	.short	(.L_28 - .L_27)


	//   ....[0]....
.L_27:
        /*00c8*/ 	.word	0x00000910


	//   ....[1]....
        /*00cc*/ 	.word	0x00004240


	//   ....[2]....
        /*00d0*/ 	.word	0x00004960


	//   ....[3]....
        /*00d4*/ 	.word	0x00004c80


	//   ....[4]....
        /*00d8*/ 	.word	0x00004e40


	//   ....[5]....
        /*00dc*/ 	.word	0x00004f00


	//----- nvinfo : EIATTR_CRS_STACK_SIZE
	.align		4
.L_28:
        /*00e0*/ 	.byte	0x04, 0x1e
        /*00e2*/ 	.short	(.L_30 - .L_29)
.L_29:
        /*00e4*/ 	.word	0x00000000


	//----- nvinfo : EIATTR_CBANK_PARAM_SIZE
	.align		4
.L_30:
        /*00e8*/ 	.byte	0x03, 0x19
        /*00ea*/ 	.short	0x0020


	//----- nvinfo : EIATTR_PARAM_CBANK
	.align		4
        /*00ec*/ 	.byte	0x04, 0x0a
        /*00ee*/ 	.short	(.L_32 - .L_31)
	.align		4
.L_31:
        /*00f0*/ 	.word	index@(.nv.constant0._Z28find_all_permutations_kernelPciyS_)
        /*00f4*/ 	.short	0x0380
        /*00f6*/ 	.short	0x0020


	//----- nvinfo : EIATTR_SW_WAR
	.align		4
.L_32:
        /*00f8*/ 	.byte	0x04, 0x36
        /*00fa*/ 	.short	(.L_34 - .L_33)
.L_33:
        /*00fc*/ 	.word	0x00000008
.L_34:


//--------------------- .nv.callgraph             --------------------------
	.section	.nv.callgraph,"",@"SHT_CUDA_CALLGRAPH"
	.align	4
	.sectionentsize	8
	.align		4
        /*0000*/ 	.word	0x00000000
	.align		4
        /*0004*/ 	.word	0xffffffff
	.align		4
        /*0008*/ 	.word	index@(_Z28find_all_permutations_kernelPciyS_)
	.align		4
        /*000c*/ 	.word	index@(vprintf)
	.align		4
        /*0010*/ 	.word	0x00000000
	.align		4
        /*0014*/ 	.word	0xfffffffe
	.align		4
        /*0018*/ 	.word	0x00000000
	.align		4
        /*001c*/ 	.word	0xfffffffd
	.align		4
        /*0020*/ 	.word	0x00000000
	.align		4
        /*0024*/ 	.word	0xfffffffc


//--------------------- .nv.constant4             --------------------------
	.section	.nv.constant4,"a",@progbits
	.align	8
	.align		8
.nv.constant4:
        /*0000*/ 	.dword	vprintf
	.align		8
        /*0008*/ 	.dword	$str
	.align		8
        /*0010*/ 	.dword	$str$1
	.align		8
        /*0018*/ 	.dword	$str$2


//--------------------- .text._Z28find_all_permutations_kernelPciyS_ --------------------------
	.section	.text._Z28find_all_permutations_kernelPciyS_,"ax",@progbits
	.align	128
        .global         _Z28find_all_permutations_kernelPciyS_
        .type           _Z28find_all_permutations_kernelPciyS_,@function
        .size           _Z28find_all_permutations_kernelPciyS_,(.L_x_108 - _Z28find_all_permutations_kernelPciyS_)
        .other          _Z28find_all_permutations_kernelPciyS_,@"STO_CUDA_ENTRY STV_DEFAULT"
_Z28find_all_permutations_kernelPciyS_:
.text._Z28find_all_permutations_kernelPciyS_:
[----:B------:R-:W0:Y:S01]  /*0000*/  LDC R1, c[0x0][0x37c] ;  /* 0x0000df00ff017b82 */ /* 0x000e220000000800 */
[----:B------:R-:W1:Y:S01]  /*0010*/  LDCU UR7, c[0x0][0x2fc] ;  /* 0x00005f80ff0777ac */ /* 0x000e620008000800 */
[----:B------:R-:W2:Y:S01]  /*0020*/  S2R R2, SR_CTAID.X ;  /* 0x0000000000027919 */ /* 0x000ea20000002500 */
[----:B0-----:R-:W-:Y:S01]  /*0030*/  VIADD R1, R1, 0xffffffd8 ;  /* 0xffffffd801017836 */ /* 0x001fe20000000000 */
[----:B------:R-:W0:Y:S01]  /*0040*/  LDCU UR8, c[0x0][0x360] ;  /* 0x00006c00ff0877ac */ /* 0x000e220008000800 */
[----:B------:R-:W2:Y:S01]  /*0050*/  S2R R3, SR_TID.X ;  /* 0x0000000000037919 */ /* 0x000ea20000002100 */
[----:B------:R-:W0:Y:S01]  /*0060*/  LDCU UR4, c[0x0][0x370] ;  /* 0x00006e00ff0477ac */ /* 0x000e220008000800 */
[----:B------:R-:W3:Y:S01]  /*0070*/  LDCU UR9, c[0x0][0x394] ;  /* 0x00007280ff0977ac */ /* 0x000ee20008000800 */
[----:B------:R-:W4:Y:S01]  /*0080*/  LDCU UR6, c[0x0][0x2f8] ;  /* 0x00005f00ff0677ac */ /* 0x000f220008000800 */
[----:B0-----:R-:W-:-:S04]  /*0090*/  UIMAD UR4, UR8, UR4, URZ ;  /* 0x00000004080472a4 */ /* 0x001fc8000f8e02ff */
[----:B------:R-:W-:Y:S02]  /*00a0*/  ULOP3.LUT UP0, URZ, UR4, 0x1f, URZ, 0xc0, !UPT ;  /* 0x0000001f04ff7892 */ /* 0x000fe4000f80c0ff */
[----:B------:R-:W-:Y:S02]  /*00b0*/  USHF.R.U64 UR5, UR4, 0x5, URZ ;  /* 0x0000000504057899 */ /* 0x000fe400080012ff */
[----:B------:R-:W-:Y:S01]  /*00c0*/  USEL UR4, URZ, 0x1, !UP0 ;  /* 0x00000001ff047887 */ /* 0x000fe2000c000000 */
[----:B----4-:R-:W-:Y:S01]  /*00d0*/  IADD3 R28, P0, PT, R1, UR6, RZ ;  /* 0x00000006011c7c10 */ /* 0x010fe2000ff1e0ff */
[----:B--2---:R-:W-:Y:S02]  /*00e0*/  IMAD R2, R2, UR8, R3 ;  /* 0x0000000802027c24 */ /* 0x004fe4000f8e0203 */
[----:B------:R-:W-:Y:S02]  /*00f0*/  UIADD3 UR4, UP0, UPT, UR4, UR5, URZ ;  /* 0x0000000504047290 */ /* 0x000fe4000ff1e0ff */
[----:B-1----:R-:W-:-:S02]  /*0100*/  IMAD.X R26, RZ, RZ, UR7, P0 ;  /* 0x00000007ff1a7e24 */ /* 0x002fc400080e06ff */
[----:B------:R-:W-:Y:S02]  /*0110*/  UIADD3.X UR5, UPT, UPT, URZ, URZ, URZ, UP0, !UPT ;  /* 0x000000ffff057290 */ /* 0x000fe400087fe4ff */
[----:B---3--:R-:W-:-:S09]  /*0120*/  UISETP.NE.AND.EX UP0, UPT, UR9, URZ, UPT, !UPT ;  /* 0x000000ff0900728c */ /* 0x008fd2000bf053f0 */
[----:B------:R-:W-:Y:S05]  /*0130*/  BRA.U UP0, `(.L_x_0) ;  /* 0x0000000100547547 */ /* 0x000fea000b800000 */
[----:B------:R-:W0:Y:S01]  /*0140*/  I2F.U32.RP R0, UR4 ;  /* 0x0000000400007d06 */ /* 0x000e220008209000 */
[----:B------:R-:W1:Y:S01]  /*0150*/  LDC R6, c[0x0][0x390] ;  /* 0x0000e400ff067b82 */ /* 0x000e620000000800 */
[----:B------:R-:W-:-:S06]  /*0160*/  ISETP.NE.U32.AND P1, PT, RZ, UR4, PT ;  /* 0x00000004ff007c0c */ /* 0x000fcc000bf25070 */
[----:B0-----:R-:W0:Y:S02]  /*0170*/  MUFU.RCP R0, R0 ;  /* 0x0000000000007308 */ /* 0x001e240000001000 */
[----:B0-----:R-:W-:-:S06]  /*0180*/  VIADD R4, R0, 0xffffffe ;  /* 0x0ffffffe00047836 */ /* 0x001fcc0000000000 */
[----:B------:R0:W2:Y:S02]  /*0190*/  F2I.FTZ.U32.TRUNC.NTZ R5, R4 ;  /* 0x0000000400057305 */ /* 0x0000a4000021f000 */
[----:B0-----:R-:W-:Y:S01]  /*01a0*/  IMAD.MOV.U32 R4, RZ, RZ, RZ ;  /* 0x000000ffff047224 */ /* 0x001fe200078e00ff */
[----:B--2---:R-:W-:-:S05]  /*01b0*/  IADD3 R3, PT, PT, RZ, -R5, RZ ;  /* 0x80000005ff037210 */ /* 0x004fca0007ffe0ff */
[----:B------:R-:W-:-:S04]  /*01c0*/  IMAD R3, R3, UR4, RZ ;  /* 0x0000000403037c24 */ /* 0x000fc8000f8e02ff */
[----:B------:R-:W-:-:S06]  /*01d0*/  IMAD.HI.U32 R5, R5, R3, R4 ;  /* 0x0000000305057227 */ /* 0x000fcc00078e0004 */
[----:B-1----:R-:W-:-:S04]  /*01e0*/  IMAD.HI.U32 R5, R5, R6, RZ ;  /* 0x0000000605057227 */ /* 0x002fc800078e00ff */
[----:B------:R-:W-:-:S04]  /*01f0*/  IMAD.MOV R5, RZ, RZ, -R5 ;  /* 0x000000ffff057224 */ /* 0x000fc800078e0a05 */
[----:B------:R-:W-:-:S05]  /*0200*/  IMAD R0, R5, UR4, R6 ;  /* 0x0000000405007c24 */ /* 0x000fca000f8e0206 */
[----:B------:R-:W-:-:S13]  /*0210*/  ISETP.GE.U32.AND P0, PT, R0, UR4, PT ;  /* 0x0000000400007c0c */ /* 0x000fda000bf06070 */
[----:B------:R-:W-:-:S05]  /*0220*/  @P0 VIADD R0, R0, -UR4 ;  /* 0x8000000400000c36 */ /* 0x000fca0008000000 */
[----:B------:R-:W-:-:S13]  /*0230*/  ISETP.GE.U32.AND P0, PT, R0, UR4, PT ;  /* 0x0000000400007c0c */ /* 0x000fda000bf06070 */
[----:B------:R-:W-:Y:S02]  /*0240*/  @P0 IADD3 R0, PT, PT, R0, -UR4, RZ ;  /* 0x8000000400000c10 */ /* 0x000fe4000fffe0ff */
[----:B------:R-:W-:-:S04]  /*0250*/  @!P1 LOP3.LUT R0, RZ, UR4, RZ, 0x33, !PT ;  /* 0x00000004ff009c12 */ /* 0x000fc8000f8e33ff */
[----:B------:R-:W-:-:S04]  /*0260*/  ISETP.NE.U32.AND P0, PT, R0, RZ, PT ;  /* 0x000000ff0000720c */ /* 0x000fc80003f05070 */
[----:B------:R-:W-:Y:S01]  /*0270*/  ISETP.NE.AND.EX P0, PT, RZ, RZ, PT, P0 ;  /* 0x000000ffff00720c */ /* 0x000fe20003f05300 */
[----:B------:R-:W-:-:S12]  /*0280*/  BRA `(.L_x_1) ;  /* 0x0000000000247947 */ /* 0x000fd80003800000 */
.L_x_0:
[----:B------:R-:W0:Y:S01]  /*0290*/  LDCU.64 UR6, c[0x0][0x390] ;  /* 0x00007200ff0677ac */ /* 0x000e220008000a00 */
[----:B------:R-:W-:Y:S01]  /*02a0*/  IMAD.U32 R0, RZ, RZ, UR4 ;  /* 0x00000004ff007e24 */ /* 0x000fe2000f8e00ff */
[----:B------:R-:W-:Y:S02]  /*02b0*/  MOV R3, UR5 ;  /* 0x0000000500037c02 */ /* 0x000fe40008000f00 */
[----:B------:R-:W-:Y:S01]  /*02c0*/  MOV R6, 0x300 ;  /* 0x0000030000067802 */ /* 0x000fe20000000f00 */
[----:B0-----:R-:W-:Y:S02]  /*02d0*/  IMAD.U32 R4, RZ, RZ, UR6 ;  /* 0x00000006ff047e24 */ /* 0x001fe4000f8e00ff */
[----:B------:R-:W-:-:S07]  /*02e0*/  IMAD.U32 R5, RZ, RZ, UR7 ;  /* 0x00000007ff057e24 */ /* 0x000fce000f8e00ff */
[----:B------:R-:W-:Y:S05]  /*02f0*/  CALL.REL.NOINC `($__internal_1_$__cuda_sm20_rem_u64) ;  /* 0x0000005000187944 */ /* 0x000fea0003c00000 */
[----:B------:R-:W-:-:S04]  /*0300*/  ISETP.NE.U32.AND P0, PT, R8, RZ, PT ;  /* 0x000000ff0800720c */ /* 0x000fc80003f05070 */
[----:B------:R-:W-:-:S13]  /*0310*/  ISETP.NE.AND.EX P0, PT, R9, RZ, PT, P0 ;  /* 0x000000ff0900720c */ /* 0x000fda0003f05300 */
.L_x_1:
[----:B------:R-:W-:Y:S04]  /*0320*/  BSSY.RECONVERGENT B0, `(.L_x_2) ;  /* 0x0000043000007945 */ /* 0x000fe80003800200 */
[----:B------:R-:W-:Y:S05]  /*0330*/  @P0 BRA `(.L_x_3) ;  /* 0x0000000000800947 */ /* 0x000fea0003800000 */
[----:B------:R-:W0:Y:S02]  /*0340*/  LDCU UR6, c[0x0][0x394] ;  /* 0x00007280ff0677ac */ /* 0x000e240008000800 */
[----:B0-----:R-:W-:-:S09]  /*0350*/  UISETP.NE.AND.EX UP0, UPT, UR6, URZ, UPT, !UPT ;  /* 0x000000ff0600728c */ /* 0x001fd2000bf053f0 */
[----:B------:R-:W-:Y:S05]  /*0360*/  BRA.U UP0, `(.L_x_4) ;  /* 0x0000000100547547 */ /* 0x000fea000b800000 */
[----:B------:R-:W0:Y:S01]  /*0370*/  I2F.U32.RP R0, UR4 ;  /* 0x0000000400007d06 */ /* 0x000e220008209000 */
[----:B------:R-:W1:Y:S01]  /*0380*/  LDC R6, c[0x0][0x390] ;  /* 0x0000e400ff067b82 */ /* 0x000e620000000800 */
[----:B------:R-:W-:Y:S01]  /*0390*/  ISETP.NE.U32.AND P2, PT, RZ, UR4, PT ;  /* 0x00000004ff007c0c */ /* 0x000fe2000bf45070 */
[----:B------:R-:W-:-:S05]  /*03a0*/  HFMA2 R13, -RZ, RZ, 0, 0 ;  /* 0x00000000ff0d7431 */ /* 0x000fca00000001ff */
[----:B0-----:R-:W0:Y:S02]  /*03b0*/  MUFU.RCP R0, R0 ;  /* 0x0000000000007308 */ /* 0x001e240000001000 */
[----:B0-----:R-:W-:-:S06]  /*03c0*/  VIADD R4, R0, 0xffffffe ;  /* 0x0ffffffe00047836 */ /* 0x001fcc0000000000 */
[----:B------:R0:W2:Y:S02]  /*03d0*/  F2I.FTZ.U32.TRUNC.NTZ R5, R4 ;  /* 0x0000000400057305 */ /* 0x0000a4000021f000 */
[----:B0-----:R-:W-:Y:S02]  /*03e0*/  IMAD.MOV.U32 R4, RZ, RZ, RZ ;  /* 0x000000ffff047224 */ /* 0x001fe400078e00ff */
[----:B--2---:R-:W-:-:S04]  /*03f0*/  IMAD.MOV R3, RZ, RZ, -R5 ;  /* 0x000000ffff037224 */ /* 0x004fc800078e0a05 */
[----:B------:R-:W-:-:S04]  /*0400*/  IMAD R3, R3, UR4, RZ ;  /* 0x0000000403037c24 */ /* 0x000fc8000f8e02ff */
[----:B------:R-:W-:-:S06]  /*0410*/  IMAD.HI.U32 R3, R5, R3, R4 ;  /* 0x0000000305037227 */ /* 0x000fcc00078e0004 */
[----:B-1----:R-:W-:-:S05]  /*0420*/  IMAD.HI.U32 R12, R3, R6, RZ ;  /* 0x00000006030c7227 */ /* 0x002fca00078e00ff */
[----:B------:R-:W-:-:S05]  /*0430*/  IADD3 R3, PT, PT, -R12, RZ, RZ ;  /* 0x000000ff0c037210 */ /* 0x000fca0007ffe1ff */
[----:B------:R-:W-:-:S05]  /*0440*/  IMAD R3, R3, UR4, R6 ;  /* 0x0000000403037c24 */ /* 0x000fca000f8e0206 */
[----:B------:R-:W-:-:S13]  /*0450*/  ISETP.GE.U32.AND P0, PT, R3, UR4, PT ;  /* 0x0000000403007c0c */ /* 0x000fda000bf06070 */
[----:B------:R-:W-:Y:S02]  /*0460*/  @P0 VIADD R3, R3, -UR4 ;  /* 0x8000000403030c36 */ /* 0x000fe40008000000 */
[----:B------:R-:W-:-:S03]  /*0470*/  @P0 VIADD R12, R12, 0x1 ;  /* 0x000000010c0c0836 */ /* 0x000fc60000000000 */
[----:B------:R-:W-:-:S13]  /*0480*/  ISETP.GE.U32.AND P1, PT, R3, UR4, PT ;  /* 0x0000000403007c0c */ /* 0x000fda000bf26070 */
[----:B------:R-:W-:Y:S01]  /*0490*/  @P1 VIADD R12, R12, 0x1 ;  /* 0x000000010c0c1836 */ /* 0x000fe20000000000 */
[----:B------:R-:W-:Y:S01]  /*04a0*/  @!P2 LOP3.LUT R12, RZ, UR4, RZ, 0x33, !PT ;  /* 0x00000004ff0cac12 */ /* 0x000fe2000f8e33ff */
[----:B------:R-:W-:Y:S06]  /*04b0*/  BRA `(.L_x_5) ;  /* 0x0000000000a47947 */ /* 0x000fec0003800000 */
.L_x_4:
[----:B------:R-:W0:Y:S01]  /*04c0*/  LDCU.64 UR6, c[0x0][0x390] ;  /* 0x00007200ff0677ac */ /* 0x000e220008000a00 */
[----:B------:R-:W-:Y:S01]  /*04d0*/  IMAD.U32 R11, RZ, RZ, UR4 ;  /* 0x00000004ff0b7e24 */ /* 0x000fe2000f8e00ff */
[----:B------:R-:W-:Y:S02]  /*04e0*/  MOV R20, UR5 ;  /* 0x0000000500147c02 */ /* 0x000fe40008000f00 */
[----:B------:R-:W-:Y:S01]  /*04f0*/  MOV R10, 0x530 ;  /* 0x00000530000a7802 */ /* 0x000fe20000000f00 */
[----:B0-----:R-:W-:Y:S02]  /*0500*/  IMAD.U32 R4, RZ, RZ, UR6 ;  /* 0x00000006ff047e24 */ /* 0x001fe4000f8e00ff */
[----:B------:R-:W-:-:S07]  /*0510*/  IMAD.U32 R3, RZ, RZ, UR7 ;  /* 0x00000007ff037e24 */ /* 0x000fce000f8e00ff */
[----:B------:R-:W-:Y:S05]  /*0520*/  CALL.REL.NOINC `($__internal_0_$__cuda_sm20_div_u64) ;  /* 0x0000004800787944 */ /* 0x000fea0003c00000 */
[----:B------:R-:W-:Y:S05]  /*0530*/  BRA `(.L_x_5) ;  /* 0x0000000000847947 */ /* 0x000fea0003800000 */
.L_x_3:
[----:B------:R-:W0:Y:S02]  /*0540*/  LDCU UR6, c[0x0][0x394] ;  /* 0x00007280ff0677ac */ /* 0x000e240008000800 */
[----:B0-----:R-:W-:-:S09]  /*0550*/  UISETP.NE.AND.EX UP0, UPT, UR6, URZ, UPT, !UPT ;  /* 0x000000ff0600728c */ /* 0x001fd2000bf053f0 */
[----:B------:R-:W-:Y:S05]  /*0560*/  BRA.U UP0, `(.L_x_6) ;  /* 0x0000000100547547 */ /* 0x000fea000b800000 */
[----:B------:R-:W0:Y:S01]  /*0570*/  I2F.U32.RP R0, UR4 ;  /* 0x0000000400007d06 */ /* 0x000e220008209000 */
[----:B------:R-:W1:Y:S01]  /*0580*/  LDC R6, c[0x0][0x390] ;  /* 0x0000e400ff067b82 */ /* 0x000e620000000800 */
[----:B------:R-:W-:Y:S02]  /*0590*/  ISETP.NE.U32.AND P2, PT, RZ, UR4, PT ;  /* 0x00000004ff007c0c */ /* 0x000fe4000bf45070 */
[----:B------:R-:W-:-:S04]  /*05a0*/  MOV R13, RZ ;  /* 0x000000ff000d7202 */ /* 0x000fc80000000f00 */
        /* <DEDUP_REMOVED lines=17> */
.L_x_6:
[----:B------:R-:W0:Y:S01]  /*06c0*/  LDCU.64 UR6, c[0x0][0x390] ;  /* 0x00007200ff0677ac */ /* 0x000e220008000a00 */
[----:B------:R-:W-:Y:S01]  /*06d0*/  IMAD.U32 R11, RZ, RZ, UR4 ;  /* 0x00000004ff0b7e24 */ /* 0x000fe2000f8e00ff */
[----:B------:R-:W-:Y:S02]  /*06e0*/  MOV R20, UR5 ;  /* 0x0000000500147c02 */ /* 0x000fe40008000f00 */
[----:B------:R-:W-:Y:S01]  /*06f0*/  MOV R10, 0x730 ;  /* 0x00000730000a7802 */ /* 0x000fe20000000f00 */
[----:B0-----:R-:W-:Y:S02]  /*0700*/  IMAD.U32 R4, RZ, RZ, UR6 ;  /* 0x00000006ff047e24 */ /* 0x001fe4000f8e00ff */
[----:B------:R-:W-:-:S07]  /*0710*/  IMAD.U32 R3, RZ, RZ, UR7 ;  /* 0x00000007ff037e24 */ /* 0x000fce000f8e00ff */
[----:B------:R-:W-:Y:S05]  /*0720*/  CALL.REL.NOINC `($__internal_0_$__cuda_sm20_div_u64) ;  /* 0x0000004400f87944 */ /* 0x000fea0003c00000 */
.L_x_7:
[----:B------:R-:W-:-:S05]  /*0730*/  IADD3 R12, P0, PT, R12, 0x1, RZ ;  /* 0x000000010c0c7810 */ /* 0x000fca0007f1e0ff */
[----:B------:R-:W-:-:S08]  /*0740*/  IMAD.X R13, RZ, RZ, R13, P0 ;  /* 0x000000ffff0d7224 */ /* 0x000fd000000e060d */
.L_x_5:
[----:B------:R-:W-:Y:S05]  /*0750*/  BSYNC.RECONVERGENT B0 ;  /* 0x0000000000007941 */ /* 0x000fea0003800200 */
.L_x_2:
[----:B------:R-:W0:Y:S01]  /*0760*/  LDCU.64 UR6, c[0x0][0x390] ;  /* 0x00007200ff0677ac */ /* 0x000e220008000a00 */
[----:B------:R-:W-:Y:S01]  /*0770*/  MOV R8, 0x0 ;  /* 0x0000000000087802 */ /* 0x000fe20000000f00 */
[----:B------:R-:W1:Y:S01]  /*0780*/  LDC.64 R6, c[0x0][0x390] ;  /* 0x0000e400ff067b82 */ /* 0x000e620000000a00 */
[C---:B------:R-:W-:Y:S01]  /*0790*/  SHF.R.U64 R17, R2.reuse, 0x5, RZ ;  /* 0x0000000502117819 */ /* 0x040fe200000012ff */
[----:B------:R-:W2:Y:S01]  /*07a0*/  LDCU.64 UR4, c[0x4][0x8] ;  /* 0x01000100ff0477ac */ /* 0x000ea20008000a00 */
[----:B------:R-:W-:-:S03]  /*07b0*/  LOP3.LUT R25, R2, 0x1f, RZ, 0xc0, !PT ;  /* 0x0000001f02197812 */ /* 0x000fc600078ec0ff */
[-C--:B------:R-:W-:Y:S02]  /*07c0*/  IMAD R3, R13, R17.reuse, RZ ;  /* 0x000000110d037224 */ /* 0x080fe400078e02ff */
[----:B------:R-:W3:Y:S01]  /*07d0*/  LDC.64 R8, c[0x4][R8] ;  /* 0x0100000008087b82 */ /* 0x000ee20000000a00 */
[----:B------:R-:W-:-:S04]  /*07e0*/  IMAD.WIDE.U32 R16, R12, R17, RZ ;  /* 0x000000110c107225 */ /* 0x000fc800078e00ff */
[----:B------:R-:W-:Y:S01]  /*07f0*/  IMAD.IADD R18, R17, 0x1, R3 ;  /* 0x0000000111127824 */ /* 0x000fe200078e0203 */
[-C--:B------:R-:W-:Y:S02]  /*0800*/  IADD3 R34, P0, PT, R12, R16.reuse, RZ ;  /* 0x000000100c227210 */ /* 0x080fe40007f1e0ff */
[----:B------:R-:W-:-:S03]  /*0810*/  IADD3 R27, P1, PT, R25, R16, RZ ;  /* 0x00000010191b7210 */ /* 0x000fc60007f3e0ff */
[----:B------:R-:W-:Y:S01]  /*0820*/  IMAD.X R31, R13, 0x1, R18, P0 ;  /* 0x000000010d1f7824 */ /* 0x000fe200000e0612 */
[C---:B0-----:R-:W-:Y:S01]  /*0830*/  ISETP.LT.U32.AND P0, PT, R34.reuse, UR6, PT ;  /* 0x0000000622007c0c */ /* 0x041fe2000bf01070 */
[----:B--2---:R-:W-:Y:S01]  /*0840*/  IMAD.U32 R5, RZ, RZ, UR5 ;  /* 0x00000005ff057e24 */ /* 0x004fe2000f8e00ff */
[----:B------:R-:W-:Y:S02]  /*0850*/  MOV R4, UR4 ;  /* 0x0000000400047c02 */ /* 0x000fe40008000f00 */
[C---:B------:R-:W-:Y:S01]  /*0860*/  ISETP.LT.U32.AND.EX P0, PT, R31.reuse, UR7, PT, P0 ;  /* 0x000000071f007c0c */ /* 0x040fe2000bf01100 */
[----:B-1----:R0:W-:Y:S01]  /*0870*/  STL.64 [R1], R6 ;  /* 0x0000000601007387 */ /* 0x0021e20000100a00 */
[----:B------:R-:W-:Y:S02]  /*0880*/  IADD3.X R32, PT, PT, RZ, R18, RZ, P1, !PT ;  /* 0x00000012ff207210 */ /* 0x000fe40000ffe4ff */
[----:B------:R-:W-:Y:S02]  /*0890*/  SEL R34, R34, UR6, P0 ;  /* 0x0000000622227c07 */ /* 0x000fe40008000000 */
[----:B------:R-:W-:Y:S01]  /*08a0*/  SEL R31, R31, UR7, P0 ;  /* 0x000000071f1f7c07 */ /* 0x000fe20008000000 */
[----:B0-----:R-:W-:-:S02]  /*08b0*/  IMAD.MOV.U32 R6, RZ, RZ, R28 ;  /* 0x000000ffff067224 */ /* 0x001fc400078e001c */
[----:B---3--:R-:W-:-:S07]  /*08c0*/  IMAD.MOV.U32 R7, RZ, RZ, R26 ;  /* 0x000000ffff077224 */ /* 0x008fce00078e001a */
[----:B------:R-:W-:-:S07]  /*08d0*/  LEPC R20, `(.L_x_8) ;  /* 0x000000001014794e */ /* 0x000fce0000000000 */
[----:B------:R-:W-:Y:S05]  /*08e0*/  CALL.ABS.NOINC R8 ;  /* 0x0000000008007343 */ /* 0x000fea0003c00000 */
.L_x_8:
[----:B------:R-:W-:-:S04]  /*08f0*/  ISETP.GE.U32.AND P0, PT, R27, R34, PT ;  /* 0x000000221b00720c */ /* 0x000fc80003f06070 */
[----:B------:R-:W-:-:S13]  /*0900*/  ISETP.GE.U32.AND.EX P0, PT, R32, R31, PT, P0 ;  /* 0x0000001f2000720c */ /* 0x000fda0003f06100 */
[----:B------:R-:W-:Y:S05]  /*0910*/  @P0 EXIT ;  /* 0x000000000000094d */ /* 0x000fea0003800000 */
[----:B------:R-:W0:Y:S02]  /*0920*/  LDCU UR4, c[0x0][0x388] ;  /* 0x00007100ff0477ac */ /* 0x000e240008000800 */
[----:B0-----:R-:W-:-:S09]  /*0930*/  UISETP.GE.AND UP0, UPT, UR4, 0x1, UPT ;  /* 0x000000010400788c */ /* 0x001fd2000bf06270 */
[----:B------:R-:W-:Y:S05]  /*0940*/  BRA.U !UP0, `(.L_x_9) ;  /* 0x0000003908407547 */ /* 0x000fea000b800000 */
[----:B------:R-:W0:Y:S02]  /*0950*/  LDC.64 R22, c[0x0][0x358] ;  /* 0x0000d600ff167b82 */ /* 0x000e240000000a00 */
.L_x_85:
[----:B-1----:R-:W1:Y:S01]  /*0960*/  LDC.64 R8, c[0x0][0x390] ;  /* 0x0000e400ff087b82 */ /* 0x002e620000000a00 */
[----:B--2---:R-:W2:Y:S01]  /*0970*/  LDCU.64 UR4, c[0x4][0x10] ;  /* 0x01000200ff0477ac */ /* 0x004ea20008000a00 */
[----:B------:R-:W-:Y:S01]  /*0980*/  MOV R0, 0x0 ;  /* 0x0000000000007802 */ /* 0x000fe20000000f00 */
[----:B------:R-:W-:Y:S01]  /*0990*/  IMAD.MOV.U32 R6, RZ, RZ, R28 ;  /* 0x000000ffff067224 */ /* 0x000fe200078e001c */
[----:B------:R-:W-:Y:S01]  /*09a0*/  MOV R7, R26 ;  /* 0x0000001a00077202 */ /* 0x000fe20000000f00 */
[----:B------:R-:W3:Y:S03]  /*09b0*/  LDCU UR6, c[0x0][0x388] ;  /* 0x00007100ff0677ac */ /* 0x000ee60008000800 */
[----:B0-----:R-:W4:Y:S08]  /*09c0*/  LDC R16, c[0x0][0x388] ;  /* 0x0000e200ff107b82 */ /* 0x001f300000000800 */
[----:B------:R5:W0:Y:S01]  /*09d0*/  LDC.64 R10, c[0x4][R0] ;  /* 0x01000000000a7b82 */ /* 0x000a220000000a00 */
[----:B--2---:R-:W-:-:S02]  /*09e0*/  IMAD.U32 R4, RZ, RZ, UR4 ;  /* 0x00000004ff047e24 */ /* 0x004fc4000f8e00ff */
[----:B------:R-:W-:Y:S02]  /*09f0*/  IMAD.U32 R5, RZ, RZ, UR5 ;  /* 0x00000005ff057e24 */ /* 0x000fe4000f8e00ff */
[----:B---3--:R-:W-:Y:S01]  /*0a00*/  IMAD.U32 R2, RZ, RZ, UR6 ;  /* 0x00000006ff027e24 */ /* 0x008fe2000f8e00ff */
[----:B-1----:R1:W-:Y:S01]  /*0a10*/  STL.64 [R1], R8 ;  /* 0x0000000801007387 */ /* 0x0023e20000100a00 */
[----:B----4-:R-:W-:-:S04]  /*0a20*/  ISETP.GE.U32.AND P0, PT, R16, 0x4, PT ;  /* 0x000000041000780c */ /* 0x010fc80003f06070 */
[----:B-1---5:R-:W-:-:S09]  /*0a30*/  P2R R0, PR, RZ, 0x1 ;  /* 0x00000001ff007803 */ /* 0x022fd20000000000 */
[----:B------:R-:W-:-:S07]  /*0a40*/  LEPC R20, `(.L_x_10) ;  /* 0x000000001014794e */ /* 0x000fce0000000000 */
[----:B0-----:R-:W-:Y:S05]  /*0a50*/  CALL.ABS.NOINC R10 ;  /* 0x000000000a007343 */ /* 0x001fea0003c00000 */
.L_x_10:
[----:B------:R-:W0:Y:S01]  /*0a60*/  LDCU.64 UR4, c[0x0][0x390] ;  /* 0x00007200ff0477ac */ /* 0x000e220008000a00 */
[----:B------:R-:W-:Y:S01]  /*0a70*/  ISETP.GE.U32.AND P6, PT, R16, 0x4, PT ;  /* 0x000000041000780c */ /* 0x000fe20003fc6070 */
[----:B------:R-:W-:Y:S02]  /*0a80*/  IMAD.MOV.U32 R30, RZ, RZ, RZ ;  /* 0x000000ffff1e7224 */ /* 0x000fe400078e00ff */
[----:B------:R-:W-:Y:S02]  /*0a90*/  IMAD.MOV.U32 R29, RZ, RZ, RZ ;  /* 0x000000ffff1d7224 */ /* 0x000fe400078e00ff */
[----:B0-----:R-:W-:Y:S01]  /*0aa0*/  IMAD.U32 R24, RZ, RZ, UR4 ;  /* 0x00000004ff187e24 */ /* 0x001fe2000f8e00ff */
[----:B------:R-:W-:-:S07]  /*0ab0*/  MOV R25, UR5 ;  /* 0x0000000500197c02 */ /* 0x000fce0008000f00 */
[----:B------:R-:W-:Y:S05]  /*0ac0*/  @!P6 BRA `(.L_x_11) ;  /* 0x0000001c00d8e947 */ /* 0x000fea0003800000 */
[----:B------:R-:W-:Y:S01]  /*0ad0*/  BSSY.RECONVERGENT B6, `(.L_x_11) ;  /* 0x00001f5000067945 */ /* 0x000fe20003800200 */
.L_x_52:
[----:B------:R-:W-:Y:S01]  /*0ae0*/  ISETP.NE.U32.AND P0, PT, R25, RZ, PT ;  /* 0x000000ff1900720c */ /* 0x000fe20003f05070 */
[----:B------:R-:W-:-:S12]  /*0af0*/  BSSY.RECONVERGENT B0, `(.L_x_12) ;  /* 0x000001f000007945 */ /* 0x000fd80003800200 */
[----:B0-----:R-:W-:Y:S05]  /*0b00*/  @P0 BRA `(.L_x_13) ;  /* 0x0000000000540947 */ /* 0x001fea0003800000 */
[----:B------:R-:W0:Y:S01]  /*0b10*/  I2F.U32.RP R0, R2 ;  /* 0x0000000200007306 */ /* 0x000e220000209000 */
[----:B------:R-:W-:Y:S01]  /*0b20*/  ISETP.NE.U32.AND P2, PT, R2, RZ, PT ;  /* 0x000000ff0200720c */ /* 0x000fe20003f45070 */
[----:B------:R-:W-:-:S06]  /*0b30*/  IMAD.MOV.U32 R25, RZ, RZ, RZ ;  /* 0x000000ffff197224 */ /* 0x000fcc00078e00ff */
[----:B0-----:R-:W0:Y:S02]  /*0b40*/  MUFU.RCP R0, R0 ;  /* 0x0000000000007308 */ /* 0x001e240000001000 */
[----:B0-----:R-:W-:-:S06]  /*0b50*/  VIADD R4, R0, 0xffffffe ;  /* 0x0ffffffe00047836 */ /* 0x001fcc0000000000 */
[----:B------:R0:W1:Y:S02]  /*0b60*/  F2I.FTZ.U32.TRUNC.NTZ R5, R4 ;  /* 0x0000000400057305 */ /* 0x000064000021f000 */
[----:B0-----:R-:W-:Y:S02]  /*0b70*/  HFMA2 R4, -RZ, RZ, 0, 0 ;  /* 0x00000000ff047431 */ /* 0x001fe400000001ff */
[----:B-1----:R-:W-:-:S04]  /*0b80*/  IMAD.MOV R3, RZ, RZ, -R5 ;  /* 0x000000ffff037224 */ /* 0x002fc800078e0a05 */
[----:B------:R-:W-:-:S04]  /*0b90*/  IMAD R3, R3, R2, RZ ;  /* 0x0000000203037224 */ /* 0x000fc800078e02ff */
[----:B------:R-:W-:-:S06]  /*0ba0*/  IMAD.HI.U32 R5, R5, R3, R4 ;  /* 0x0000000305057227 */ /* 0x000fcc00078e0004 */
[----:B------:R-:W-:-:S04]  /*0bb0*/  IMAD.HI.U32 R5, R5, R24, RZ ;  /* 0x0000001805057227 */ /* 0x000fc800078e00ff */
[----:B------:R-:W-:-:S04]  /*0bc0*/  IMAD.MOV R3, RZ, RZ, -R5 ;  /* 0x000000ffff037224 */ /* 0x000fc800078e0a05 */
[----:B------:R-:W-:-:S05]  /*0bd0*/  IMAD R3, R2, R3, R24 ;  /* 0x0000000302037224 */ /* 0x000fca00078e0218 */
[----:B------:R-:W-:-:S13]  /*0be0*/  ISETP.GE.U32.AND P0, PT, R3, R2, PT ;  /* 0x000000020300720c */ /* 0x000fda0003f06070 */
[----:B------:R-:W-:Y:S02]  /*0bf0*/  @P0 IMAD.IADD R3, R3, 0x1, -R2 ;  /* 0x0000000103030824 */ /* 0x000fe400078e0a02 */
[----:B------:R-:W-:-:S03]  /*0c00*/  @P0 VIADD R5, R5, 0x1 ;  /* 0x0000000105050836 */ /* 0x000fc60000000000 */
[----:B------:R-:W-:-:S13]  /*0c10*/  ISETP.GE.U32.AND P1, PT, R3, R2, PT ;  /* 0x000000020300720c */ /* 0x000fda0003f26070 */
[----:B------:R-:W-:Y:S02]  /*0c20*/  @P1 IADD3 R5, PT, PT, R5, 0x1, RZ ;  /* 0x0000000105051810 */ /* 0x000fe40007ffe0ff */
[----:B------:R-:W-:-:S05]  /*0c30*/  @!P2 LOP3.LUT R5, RZ, R2, RZ, 0x33, !PT ;  /* 0x00000002ff05a212 */ /* 0x000fca00078e33ff */
[----:B------:R-:W-:Y:S01]  /*0c40*/  IMAD.MOV.U32 R24, RZ, RZ, R5 ;  /* 0x000000ffff187224 */ /* 0x000fe200078e0005 */
[----:B------:R-:W-:Y:S06]  /*0c50*/  BRA `(.L_x_14) ;  /* 0x0000000000207947 */ /* 0x000fec0003800000 */
.L_x_13:
[----:B------:R-:W-:Y:S01]  /*0c60*/  IMAD.MOV.U32 R4, RZ, RZ, R24 ;  /* 0x000000ffff047224 */ /* 0x000fe200078e0018 */
[----:B------:R-:W-:Y:S01]  /*0c70*/  MOV R3, R25 ;  /* 0x0000001900037202 */ /* 0x000fe20000000f00 */
[----:B------:R-:W-:Y:S01]  /*0c80*/  IMAD.MOV.U32 R11, RZ, RZ, R2 ;  /* 0x000000ffff0b7224 */ /* 0x000fe200078e0002 */
[----:B------:R-:W-:Y:S01]  /*0c90*/  MOV R10, 0xcc0 ;  /* 0x00000cc0000a7802 */ /* 0x000fe20000000f00 */
[----:B------:R-:W-:-:S07]  /*0ca0*/  IMAD.MOV.U32 R20, RZ, RZ, RZ ;  /* 0x000000ffff147224 */ /* 0x000fce00078e00ff */
[----:B------:R-:W-:Y:S05]  /*0cb0*/  CALL.REL.NOINC `($__internal_0_$__cuda_sm20_div_u64) ;  /* 0x0000004000947944 */ /* 0x000fea0003c00000 */
[----:B------:R-:W-:Y:S01]  /*0cc0*/  IMAD.MOV.U32 R24, RZ, RZ, R12 ;  /* 0x000000ffff187224 */ /* 0x000fe200078e000c */
[----:B------:R-:W-:-:S07]  /*0cd0*/  MOV R25, R13 ;  /* 0x0000000d00197202 */ /* 0x000fce0000000f00 */
.L_x_14:
[----:B------:R-:W-:Y:S05]  /*0ce0*/  BSYNC.RECONVERGENT B0 ;  /* 0x0000000000007941 */ /* 0x000fea0003800200 */
.L_x_12:
[----:B------:R-:W-:Y:S01]  /*0cf0*/  LOP3.LUT R0, R32, R25, RZ, 0xfc, !PT ;  /* 0x0000001920007212 */ /* 0x000fe200078efcff */
[----:B------:R-:W-:Y:S03]  /*0d00*/  BSSY.RECONVERGENT B0, `(.L_x_15) ;  /* 0x000001d000007945 */ /* 0x000fe60003800200 */
[----:B------:R-:W-:-:S13]  /*0d10*/  ISETP.NE.U32.AND P0, PT, R0, RZ, PT ;  /* 0x000000ff0000720c */ /* 0x000fda0003f05070 */
[----:B------:R-:W-:Y:S05]  /*0d20*/  @P0 BRA `(.L_x_16) ;  /* 0x0000000000500947 */ /* 0x000fea0003800000 */
[----:B------:R-:W0:Y:S01]  /*0d30*/  I2F.U32.RP R0, R24 ;  /* 0x0000001800007306 */ /* 0x000e220000209000 */
[----:B------:R-:W-:Y:S01]  /*0d40*/  ISETP.NE.U32.AND P2, PT, R24, RZ, PT ;  /* 0x000000ff1800720c */ /* 0x000fe20003f45070 */
[----:B------:R-:W-:-:S06]  /*0d50*/  HFMA2 R13, -RZ, RZ, 0, 0 ;  /* 0x00000000ff0d7431 */ /* 0x000fcc00000001ff */
[----:B0-----:R-:W0:Y:S02]  /*0d60*/  MUFU.RCP R0, R0 ;  /* 0x0000000000007308 */ /* 0x001e240000001000 */
[----:B0-----:R-:W-:-:S06]  /*0d70*/  VIADD R4, R0, 0xffffffe ;  /* 0x0ffffffe00047836 */ /* 0x001fcc0000000000 */
[----:B------:R0:W1:Y:S02]  /*0d80*/  F2I.FTZ.U32.TRUNC.NTZ R5, R4 ;  /* 0x0000000400057305 */ /* 0x000064000021f000 */
[----:B0-----:R-:W-:Y:S02]  /*0d90*/  IMAD.MOV.U32 R4, RZ, RZ, RZ ;  /* 0x000000ffff047224 */ /* 0x001fe400078e00ff */
[----:B-1----:R-:W-:-:S04]  /*0da0*/  IMAD.MOV R3, RZ, RZ, -R5 ;  /* 0x000000ffff037224 */ /* 0x002fc800078e0a05 */
[----:B------:R-:W-:-:S04]  /*0db0*/  IMAD R3, R3, R24, RZ ;  /* 0x0000001803037224 */ /* 0x000fc800078e02ff */
[----:B------:R-:W-:-:S06]  /*0dc0*/  IMAD.HI.U32 R6, R5, R3, R4 ;  /* 0x0000000305067227 */ /* 0x000fcc00078e0004 */
[----:B------:R-:W-:-:S05]  /*0dd0*/  IMAD.HI.U32 R12, R6, R27, RZ ;  /* 0x0000001b060c7227 */ /* 0x000fca00078e00ff */
[----:B------:R-:W-:-:S05]  /*0de0*/  IADD3 R3, PT, PT, -R12, RZ, RZ ;  /* 0x000000ff0c037210 */ /* 0x000fca0007ffe1ff */
[----:B------:R-:W-:-:S05]  /*0df0*/  IMAD R3, R24, R3, R27 ;  /* 0x0000000318037224 */ /* 0x000fca00078e021b */
[----:B------:R-:W-:-:S13]  /*0e00*/  ISETP.GE.U32.AND P0, PT, R3, R24, PT ;  /* 0x000000180300720c */ /* 0x000fda0003f06070 */
[----:B------:R-:W-:Y:S02]  /*0e10*/  @P0 IMAD.IADD R3, R3, 0x1, -R24 ;  /* 0x0000000103030824 */ /* 0x000fe400078e0a18 */
[----:B------:R-:W-:-:S03]  /*0e20*/  @P0 VIADD R12, R12, 0x1 ;  /* 0x000000010c0c0836 */ /* 0x000fc60000000000 */
[----:B------:R-:W-:-:S13]  /*0e30*/  ISETP.GE.U32.AND P1, PT, R3, R24, PT ;  /* 0x000000180300720c */ /* 0x000fda0003f26070 */
[----:B------:R-:W-:Y:S01]  /*0e40*/  @P1 VIADD R12, R12, 0x1 ;  /* 0x000000010c0c1836 */ /* 0x000fe20000000000 */
[----:B------:R-:W-:Y:S01]  /*0e50*/  @!P2 LOP3.LUT R12, RZ, R24, RZ, 0x33, !PT ;  /* 0x00000018ff0ca212 */ /* 0x000fe200078e33ff */
[----:B------:R-:W-:Y:S06]  /*0e60*/  BRA `(.L_x_17) ;  /* 0x0000000000187947 */ /* 0x000fec0003800000 */
.L_x_16:
[----:B------:R-:W-:Y:S01]  /*0e70*/  IMAD.MOV.U32 R4, RZ, RZ, R27 ;  /* 0x000000ffff047224 */ /* 0x000fe200078e001b */
[----:B------:R-:W-:Y:S01]  /*0e80*/  MOV R20, R25 ;  /* 0x0000001900147202 */ /* 0x000fe20000000f00 */
[----:B------:R-:W-:Y:S01]  /*0e90*/  IMAD.MOV.U32 R3, RZ, RZ, R32 ;  /* 0x000000ffff037224 */ /* 0x000fe200078e0020 */
[----:B------:R-:W-:Y:S01]  /*0ea0*/  MOV R10, 0xed0 ;  /* 0x00000ed0000a7802 */ /* 0x000fe20000000f00 */
[----:B------:R-:W-:-:S07]  /*0eb0*/  IMAD.MOV.U32 R11, RZ, RZ, R24 ;  /* 0x000000ffff0b7224 */ /* 0x000fce00078e0018 */
[----:B------:R-:W-:Y:S05]  /*0ec0*/  CALL.REL.NOINC `($__internal_0_$__cuda_sm20_div_u64) ;  /* 0x0000004000107944 */ /* 0x000fea0003c00000 */
.L_x_17:
[----:B------:R-:W-:Y:S05]  /*0ed0*/  BSYNC.RECONVERGENT B0 ;  /* 0x0000000000007941 */ /* 0x000fea0003800200 */
.L_x_15:
[----:B------:R-:W-:Y:S01]  /*0ee0*/  ISETP.NE.U32.AND P0, PT, R13, RZ, PT ;  /* 0x000000ff0d00720c */ /* 0x000fe20003f05070 */
[----:B------:R-:W-:-:S12]  /*0ef0*/  BSSY.RECONVERGENT B0, `(.L_x_18) ;  /* 0x000001b000007945 */ /* 0x000fd80003800200 */
[----:B------:R-:W-:Y:S05]  /*0f00*/  @P0 BRA `(.L_x_19) ;  /* 0x00000000004c0947 */ /* 0x000fea0003800000 */
[----:B------:R-:W0:Y:S01]  /*0f10*/  I2F.U32.RP R6, R2 ;  /* 0x0000000200067306 */ /* 0x000e220000209000 */
[----:B------:R-:W-:Y:S01]  /*0f20*/  ISETP.NE.U32.AND P1, PT, R2, RZ, PT ;  /* 0x000000ff0200720c */ /* 0x000fe20003f25070 */
[----:B------:R-:W-:-:S06]  /*0f30*/  IMAD.MOV.U32 R9, RZ, RZ, RZ ;  /* 0x000000ffff097224 */ /* 0x000fcc00078e00ff */
        /* <DEDUP_REMOVED lines=11> */
[----:B------:R-:W-:-:S05]  /*0ff0*/  @P0 IMAD.IADD R8, R8, 0x1, -R2 ;  /* 0x0000000108080824 */ /* 0x000fca00078e0a02 */
[----:B------:R-:W-:-:S13]  /*1000*/  ISETP.GE.U32.AND P0, PT, R8, R2, PT ;  /* 0x000000020800720c */ /* 0x000fda0003f06070 */
[----:B------:R-:W-:Y:S01]  /*1010*/  @P0 IMAD.IADD R8, R8, 0x1, -R2 ;  /* 0x0000000108080824 */ /* 0x000fe200078e0a02 */
[----:B------:R-:W-:Y:S01]  /*1020*/  @!P1 LOP3.LUT R8, RZ, R2, RZ, 0x33, !PT ;  /* 0x00000002ff089212 */ /* 0x000fe200078e33ff */
[----:B------:R-:W-:Y:S06]  /*1030*/  BRA `(.L_x_20) ;  /* 0x0000000000187947 */ /* 0x000fec0003800000 */
.L_x_19:
[----:B------:R-:W-:Y:S01]  /*1040*/  MOV R4, R12 ;  /* 0x0000000c00047202 */ /* 0x000fe20000000f00 */
[----:B------:R-:W-:Y:S01]  /*1050*/  IMAD.MOV.U32 R5, RZ, RZ, R13 ;  /* 0x000000ffff057224 */ /* 0x000fe200078e000d */
[----:B------:R-:W-:Y:S01]  /*1060*/  MOV R6, 0x10a0 ;  /* 0x000010a000067802 */ /* 0x000fe20000000f00 */
[----:B------:R-:W-:Y:S02]  /*1070*/  IMAD.MOV.U32 R0, RZ, RZ, R2 ;  /* 0x000000ffff007224 */ /* 0x000fe400078e0002 */
[----:B------:R-:W-:-:S07]  /*1080*/  IMAD.MOV.U32 R3, RZ, RZ, RZ ;  /* 0x000000ffff037224 */ /* 0x000fce00078e00ff */
[----:B------:R-:W-:Y:S05]  /*1090*/  CALL.REL.NOINC `($__internal_1_$__cuda_sm20_rem_u64) ;  /* 0x0000004000b07944 */ /* 0x000fea0003c00000 */
.L_x_20:
[----:B------:R-:W-:Y:S05]  /*10a0*/  BSYNC.RECONVERGENT B0 ;  /* 0x0000000000007941 */ /* 0x000fea0003800200 */
.L_x_18:
[----:B------:R-:W0:Y:S01]  /*10b0*/  LDCU.64 UR4, c[0x0][0x380] ;  /* 0x00007000ff0477ac */ /* 0x000e220008000a00 */
[----:B------:R-:W-:Y:S02]  /*10c0*/  R2UR UR6, R22 ;  /* 0x00000000160672ca */ /* 0x000fe400000e0000 */
[----:B------:R-:W-:Y:S02]  /*10d0*/  R2UR UR7, R23 ;  /* 0x00000000170772ca */ /* 0x000fe400000e0000 */
[----:B0-----:R-:W-:-:S04]  /*10e0*/  IADD3 R36, P0, PT, R8, UR4, RZ ;  /* 0x0000000408247c10 */ /* 0x001fc8000ff1e0ff */
[----:B------:R-:W-:Y:S01]  /*10f0*/  IADD3.X R37, PT, PT, R9, UR5, RZ, P0, !PT ;  /* 0x0000000509257c10 */ /* 0x000fe200087fe4ff */
[----:B------:R-:W-:Y:S01]  /*1100*/  IMAD.MOV.U32 R10, RZ, RZ, R8 ;  /* 0x000000ffff0a7224 */ /* 0x000fe200078e0008 */
[----:B------:R0:W-:Y:S01]  /*1110*/  STL.64 [R1+0x20], R12 ;  /* 0x0000200c01007387 */ /* 0x0001e20000100a00 */
[----:B------:R-:W1:Y:S04]  /*1120*/  LDCU.64 UR4, c[0x4][0x18] ;  /* 0x01000300ff0477ac */ /* 0x000e680008000a00 */
[----:B------:R-:W2:Y:S01]  /*1130*/  LDG.E.S8 R11, desc[UR6][R36.64] ;  /* 0x00000006240b7981 */ /* 0x000ea2000c1e1300 */
[----:B------:R-:W-:Y:S01]  /*1140*/  IADD3 R18, P0, PT, R27, R30, RZ ;  /* 0x0000001e1b127210 */ /* 0x000fe20007f1e0ff */
[----:B------:R-:W-:Y:S01]  /*1150*/  IMAD.MOV.U32 R6, RZ, RZ, R28 ;  /* 0x000000ffff067224 */ /* 0x000fe200078e001c */
[----:B------:R-:W-:Y:S01]  /*1160*/  MOV R8, 0x0 ;  /* 0x0000000000087802 */ /* 0x000fe20000000f00 */
[----:B------:R3:W-:Y:S01]  /*1170*/  STL [R1+0x18], R2 ;  /* 0x0000180201007387 */ /* 0x0007e20000100800 */
[----:B------:R-:W-:-:S02]  /*1180*/  IMAD.MOV.U32 R7, RZ, RZ, R26 ;  /* 0x000000ffff077224 */ /* 0x000fc400078e001a */
[----:B------:R-:W-:Y:S01]  /*1190*/  IMAD.X R19, R32, 0x1, R29, P0 ;  /* 0x0000000120137824 */ /* 0x000fe200000e061d */
[----:B0-----:R-:W-:Y:S01]  /*11a0*/  MOV R12, R24 ;  /* 0x00000018000c7202 */ /* 0x001fe20000000f00 */
[----:B------:R-:W-:Y:S01]  /*11b0*/  IMAD.MOV.U32 R13, RZ, RZ, R25 ;  /* 0x000000ffff0d7224 */ /* 0x000fe200078e0019 */
[----:B------:R-:W0:Y:S02]  /*11c0*/  LDC.64 R8, c[0x4][R8] ;  /* 0x0100000008087b82 */ /* 0x000e240000000a00 */
[----:B------:R3:W-:Y:S01]  /*11d0*/  STL.64 [R1], R18 ;  /* 0x0000001201007387 */ /* 0x0007e20000100a00 */
[----:B-1----:R-:W-:-:S03]  /*11e0*/  MOV R4, UR4 ;  /* 0x0000000400047c02 */ /* 0x002fc60008000f00 */
[----:B------:R3:W-:Y:S01]  /*11f0*/  STL.64 [R1+0x10], R12 ;  /* 0x0000100c01007387 */ /* 0x0007e20000100a00 */
[----:B------:R-:W-:-:S03]  /*1200*/  IMAD.U32 R5, RZ, RZ, UR5 ;  /* 0x00000005ff057e24 */ /* 0x000fc6000f8e00ff */
[----:B0-2---:R3:W-:Y:S04]  /*1210*/  STL.64 [R1+0x8], R10 ;  /* 0x0000080a01007387 */ /* 0x0057e80000100a00 */
[----:B------:R-:W-:-:S07]  /*1220*/  LEPC R20, `(.L_x_21) ;  /* 0x000000001014794e */ /* 0x000fce0000000000 */
[----:B---3--:R-:W-:Y:S05]  /*1230*/  CALL.ABS.NOINC R8 ;  /* 0x0000000008007343 */ /* 0x008fea0003c00000 */
.L_x_21:
[----:B------:R-:W-:Y:S02]  /*1240*/  R2UR UR4, R22 ;  /* 0x00000000160472ca */ /* 0x000fe400000e0000 */
[----:B------:R-:W-:-:S13]  /*1250*/  R2UR UR5, R23 ;  /* 0x00000000170572ca */ /* 0x000fda00000e0000 */
[----:B------:R-:W2:Y:S01]  /*1260*/  LDG.E.U8 R37, desc[UR4][R36.64] ;  /* 0x0000000424257981 */ /* 0x000ea2000c1e1100 */
[----:B------:R-:W0:Y:S01]  /*1270*/  LDCU.64 UR4, c[0x0][0x398] ;  /* 0x00007300ff0477ac */ /* 0x000e220008000a00 */
[----:B------:R-:W-:Y:S01]  /*1280*/  R2UR UR6, R22 ;  /* 0x00000000160672ca */ /* 0x000fe200000e0000 */
[----:B------:R-:W-:Y:S01]  /*1290*/  BSSY.RECONVERGENT B0, `(.L_x_22) ;  /* 0x0000025000007945 */ /* 0x000fe20003800200 */
[----:B------:R-:W-:Y:S02]  /*12a0*/  R2UR UR7, R23 ;  /* 0x00000000170772ca */ /* 0x000fe400000e0000 */
[----:B------:R-:W-:Y:S02]  /*12b0*/  IADD3 R0, PT, PT, R2, -0x1, RZ ;  /* 0xffffffff02007810 */ /* 0x000fe40007ffe0ff */
[----:B0-----:R-:W-:-:S04]  /*12c0*/  IADD3 R16, P0, PT, R18, UR4, RZ ;  /* 0x0000000412107c10 */ /* 0x001fc8000ff1e0ff */
[----:B------:R-:W-:Y:S02]  /*12d0*/  IADD3.X R17, PT, PT, R19, UR5, RZ, P0, !PT ;  /* 0x0000000513117c10 */ /* 0x000fe400087fe4ff */
[----:B------:R-:W-:-:S03]  /*12e0*/  ISETP.NE.U32.AND P0, PT, R25, RZ, PT ;  /* 0x000000ff1900720c */ /* 0x000fc60003f05070 */
[----:B--2---:R0:W-:Y:S10]  /*12f0*/  STG.E.U8 desc[UR6][R16.64], R37 ;  /* 0x0000002510007986 */ /* 0x0041f4000c101106 */
[----:B------:R-:W-:Y:S05]  /*1300*/  @P0 BRA `(.L_x_23) ;  /* 0x0000000000540947 */ /* 0x000fea0003800000 */
[----:B------:R-:W1:Y:S01]  /*1310*/  I2F.U32.RP R3, R0 ;  /* 0x0000000000037306 */ /* 0x000e620000209000 */
[----:B------:R-:W-:Y:S01]  /*1320*/  IMAD.MOV R7, RZ, RZ, -R0 ;  /* 0x000000ffff077224 */ /* 0x000fe200078e0a00 */
[----:B------:R-:W-:-:S06]  /*1330*/  ISETP.NE.U32.AND P2, PT, R0, RZ, PT ;  /* 0x000000ff0000720c */ /* 0x000fcc0003f45070 */
[----:B-1----:R-:W1:Y:S02]  /*1340*/  MUFU.RCP R3, R3 ;  /* 0x0000000300037308 */ /* 0x002e640000001000 */
[----:B-1----:R-:W-:-:S06]  /*1350*/  VIADD R4, R3, 0xffffffe ;  /* 0x0ffffffe03047836 */ /* 0x002fcc0000000000 */
[----:B------:R1:W2:Y:S02]  /*1360*/  F2I.FTZ.U32.TRUNC.NTZ R5, R4 ;  /* 0x0000000400057305 */ /* 0x0002a4000021f000 */
[----:B-1----:R-:W-:Y:S02]  /*1370*/  IMAD.MOV.U32 R4, RZ, RZ, RZ ;  /* 0x000000ffff047224 */ /* 0x002fe400078e00ff */
[----:B--2---:R-:W-:-:S04]  /*1380*/  IMAD R7, R7, R5, RZ ;  /* 0x0000000507077224 */ /* 0x004fc800078e02ff */
[----:B------:R-:W-:-:S06]  /*1390*/  IMAD.HI.U32 R5, R5, R7, R4 ;  /* 0x0000000705057227 */ /* 0x000fcc00078e0004 */
[----:B------:R-:W-:-:S05]  /*13a0*/  IMAD.HI.U32 R5, R5, R24, RZ ;  /* 0x0000001805057227 */ /* 0x000fca00078e00ff */
[----:B------:R-:W-:-:S05]  /*13b0*/  IADD3 R25, PT, PT, -R5, RZ, RZ ;  /* 0x000000ff05197210 */ /* 0x000fca0007ffe1ff */
[----:B------:R-:W-:-:S05]  /*13c0*/  IMAD R25, R0, R25, R24 ;  /* 0x0000001900197224 */ /* 0x000fca00078e0218 */
[----:B------:R-:W-:-:S13]  /*13d0*/  ISETP.GE.U32.AND P0, PT, R25, R0, PT ;  /* 0x000000001900720c */ /* 0x000fda0003f06070 */
[----:B------:R-:W-:Y:S02]  /*13e0*/  @P0 IMAD.IADD R25, R25, 0x1, -R0 ;  /* 0x0000000119190824 */ /* 0x000fe400078e0a00 */
[----:B------:R-:W-:-:S03]  /*13f0*/  @P0 VIADD R5, R5, 0x1 ;  /* 0x0000000105050836 */ /* 0x000fc60000000000 */
[----:B------:R-:W-:Y:S01]  /*1400*/  ISETP.GE.U32.AND P1, PT, R25, R0, PT ;  /* 0x000000001900720c */ /* 0x000fe20003f26070 */
[----:B------:R-:W-:-:S12]  /*1410*/  IMAD.MOV.U32 R25, RZ, RZ, RZ ;  /* 0x000000ffff197224 */ /* 0x000fd800078e00ff */
[----:B------:R-:W-:Y:S01]  /*1420*/  @P1 VIADD R5, R5, 0x1 ;  /* 0x0000000105051836 */ /* 0x000fe20000000000 */
[----:B------:R-:W-:-:S04]  /*1430*/  @!P2 LOP3.LUT R5, RZ, R0, RZ, 0x33, !PT ;  /* 0x00000000ff05a212 */ /* 0x000fc800078e33ff */
[----:B------:R-:W-:Y:S01]  /*1440*/  MOV R24, R5 ;  /* 0x0000000500187202 */ /* 0x000fe20000000f00 */
[----:B------:R-:W-:Y:S06]  /*1450*/  BRA `(.L_x_24) ;  /* 0x0000000000207947 */ /* 0x000fec0003800000 */
.L_x_23:
[----:B------:R-:W-:Y:S01]  /*1460*/  IMAD.MOV.U32 R4, RZ, RZ, R24 ;  /* 0x000000ffff047224 */ /* 0x000fe200078e0018 */
[----:B------:R-:W-:Y:S01]  /*1470*/  MOV R11, R0 ;  /* 0x00000000000b7202 */ /* 0x000fe20000000f00 */
[----:B------:R-:W-:Y:S01]  /*1480*/  IMAD.MOV.U32 R3, RZ, RZ, R25 ;  /* 0x000000ffff037224 */ /* 0x000fe200078e0019 */
[----:B------:R-:W-:Y:S01]  /*1490*/  MOV R10, 0x14c0 ;  /* 0x000014c0000a7802 */ /* 0x000fe20000000f00 */
[----:B------:R-:W-:-:S07]  /*14a0*/  IMAD.MOV.U32 R20, RZ, RZ, RZ ;  /* 0x000000ffff147224 */ /* 0x000fce00078e00ff */
[----:B0-----:R-:W-:Y:S05]  /*14b0*/  CALL.REL.NOINC `($__internal_0_$__cuda_sm20_div_u64) ;  /* 0x0000003800947944 */ /* 0x001fea0003c00000 */
[----:B------:R-:W-:Y:S02]  /*14c0*/  IMAD.MOV.U32 R24, RZ, RZ, R12 ;  /* 0x000000ffff187224 */ /* 0x000fe400078e000c */
[----:B------:R-:W-:-:S07]  /*14d0*/  IMAD.MOV.U32 R25, RZ, RZ, R13 ;  /* 0x000000ffff197224 */ /* 0x000fce00078e000d */
.L_x_24:
[----:B------:R-:W-:Y:S05]  /*14e0*/  BSYNC.RECONVERGENT B0 ;  /* 0x0000000000007941 */ /* 0x000fea0003800200 */
.L_x_22:
[----:B------:R-:W-:Y:S01]  /*14f0*/  LOP3.LUT R3, R32, R25, RZ, 0xfc, !PT ;  /* 0x0000001920037212 */ /* 0x000fe200078efcff */
[----:B------:R-:W-:Y:S03]  /*1500*/  BSSY.RECONVERGENT B0, `(.L_x_25) ;  /* 0x000001d000007945 */ /* 0x000fe60003800200 */
[----:B------:R-:W-:-:S13]  /*1510*/  ISETP.NE.U32.AND P0, PT, R3, RZ, PT ;  /* 0x000000ff0300720c */ /* 0x000fda0003f05070 */
[----:B------:R-:W-:Y:S05]  /*1520*/  @P0 BRA `(.L_x_26) ;  /* 0x0000000000500947 */ /* 0x000fea0003800000 */
[----:B------:R-:W1:Y:S01]  /*1530*/  I2F.U32.RP R3, R24 ;  /* 0x0000001800037306 */ /* 0x000e620000209000 */
[----:B------:R-:W-:Y:S01]  /*1540*/  ISETP.NE.U32.AND P2, PT, R24, RZ, PT ;  /* 0x000000ff1800720c */ /* 0x000fe20003f45070 */
[----:B------:R-:W-:-:S06]  /*1550*/  IMAD.MOV.U32 R13, RZ, RZ, RZ ;  /* 0x000000ffff0d7224 */ /* 0x000fcc00078e00ff */
[----:B-1----:R-:W1:Y:S02]  /*1560*/  MUFU.RCP R3, R3 ;  /* 0x0000000300037308 */ /* 0x002e640000001000 */
[----:B-1----:R-:W-:-:S06]  /*1570*/  IADD3 R4, PT, PT, R3, 0xffffffe, RZ ;  /* 0x0ffffffe03047810 */ /* 0x002fcc0007ffe0ff */
[----:B------:R1:W2:Y:S02]  /*1580*/  F2I.FTZ.U32.TRUNC.NTZ R5, R4 ;  /* 0x0000000400057305 */ /* 0x0002a4000021f000 */
[----:B-1----:R-:W-:Y:S02]  /*1590*/  IMAD.MOV.U32 R4, RZ, RZ, RZ ;  /* 0x000000ffff047224 */ /* 0x002fe400078e00ff */
[----:B--2---:R-:W-:-:S04]  /*15a0*/  IMAD.MOV R7, RZ, RZ, -R5 ;  /* 0x000000ffff077224 */ /* 0x004fc800078e0a05 */
[----:B------:R-:W-:-:S04]  /*15b0*/  IMAD R7, R7, R24, RZ ;  /* 0x0000001807077224 */ /* 0x000fc800078e02ff */
[----:B------:R-:W-:-:S06]  /*15c0*/  IMAD.HI.U32 R6, R5, R7, R4 ;  /* 0x0000000705067227 */ /* 0x000fcc00078e0004 */
[----:B------:R-:W-:-:S04]  /*15d0*/  IMAD.HI.U32 R12, R6, R27, RZ ;  /* 0x0000001b060c7227 */ /* 0x000fc800078e00ff */
[----:B------:R-:W-:-:S04]  /*15e0*/  IMAD.MOV R5, RZ, RZ, -R12 ;  /* 0x000000ffff057224 */ /* 0x000fc800078e0a0c */
[----:B------:R-:W-:-:S05]  /*15f0*/  IMAD R5, R24, R5, R27 ;  /* 0x0000000518057224 */ /* 0x000fca00078e021b */
[----:B------:R-:W-:-:S13]  /*1600*/  ISETP.GE.U32.AND P0, PT, R5, R24, PT ;  /* 0x000000180500720c */ /* 0x000fda0003f06070 */
[----:B------:R-:W-:Y:S01]  /*1610*/  @P0 IADD3 R5, PT, PT, R5, -R24, RZ ;  /* 0x8000001805050210 */ /* 0x000fe20007ffe0ff */
[----:B------:R-:W-:-:S03]  /*1620*/  @P0 VIADD R12, R12, 0x1 ;  /* 0x000000010c0c0836 */ /* 0x000fc60000000000 */
[----:B------:R-:W-:-:S13]  /*1630*/  ISETP.GE.U32.AND P1, PT, R5, R24, PT ;  /* 0x000000180500720c */ /* 0x000fda0003f26070 */
[----:B------:R-:W-:Y:S01]  /*1640*/  @P1 VIADD R12, R12, 0x1 ;  /* 0x000000010c0c1836 */ /* 0x000fe20000000000 */
[----:B------:R-:W-:Y:S01]  /*1650*/  @!P2 LOP3.LUT R12, RZ, R24, RZ, 0x33, !PT ;  /* 0x00000018ff0ca212 */ /* 0x000fe200078e33ff */
[----:B------:R-:W-:Y:S06]  /*1660*/  BRA `(.L_x_27) ;  /* 0x0000000000187947 */ /* 0x000fec0003800000 */
.L_x_26:
[----:B------:R-:W-:Y:S01]  /*1670*/  MOV R4, R27 ;  /* 0x0000001b00047202 */ /* 0x000fe20000000f00 */
[----:B------:R-:W-:Y:S01]  /*1680*/  IMAD.MOV.U32 R3, RZ, RZ, R32 ;  /* 0x000000ffff037224 */ /* 0x000fe200078e0020 */
[----:B------:R-:W-:Y:S01]  /*1690*/  MOV R10, 0x16d0 ;  /* 0x000016d0000a7802 */ /* 0x000fe20000000f00 */
[----:B------:R-:W-:Y:S02]  /*16a0*/  IMAD.MOV.U32 R11, RZ, RZ, R24 ;  /* 0x000000ffff0b7224 */ /* 0x000fe400078e0018 */
[----:B------:R-:W-:-:S07]  /*16b0*/  IMAD.MOV.U32 R20, RZ, RZ, R25 ;  /* 0x000000ffff147224 */ /* 0x000fce00078e0019 */
[----:B0-----:R-:W-:Y:S05]  /*16c0*/  CALL.REL.NOINC `($__internal_0_$__cuda_sm20_div_u64) ;  /* 0x0000003800107944 */ /* 0x001fea0003c00000 */
.L_x_27:
[----:B------:R-:W-:Y:S05]  /*16d0*/  BSYNC.RECONVERGENT B0 ;  /* 0x0000000000007941 */ /* 0x000fea0003800200 */
.L_x_25:
[----:B------:R-:W-:Y:S01]  /*16e0*/  ISETP.NE.U32.AND P0, PT, R13, RZ, PT ;  /* 0x000000ff0d00720c */ /* 0x000fe20003f05070 */
[----:B------:R-:W-:-:S12]  /*16f0*/  BSSY.RECONVERGENT B0, `(.L_x_28) ;  /* 0x000001a000007945 */ /* 0x000fd80003800200 */
[----:B------:R-:W-:Y:S05]  /*1700*/  @P0 BRA `(.L_x_29) ;  /* 0x00000000004c0947 */ /* 0x000fea0003800000 */
[----:B------:R-:W1:Y:S01]  /*1710*/  I2F.U32.RP R6, R0 ;  /* 0x0000000000067306 */ /* 0x000e620000209000 */
[----:B------:R-:W-:Y:S01]  /*1720*/  IMAD.MOV R3, RZ, RZ, -R0 ;  /* 0x000000ffff037224 */ /* 0x000fe200078e0a00 */
[----:B------:R-:W-:Y:S01]  /*1730*/  ISETP.NE.U32.AND P1, PT, R0, RZ, PT ;  /* 0x000000ff0000720c */ /* 0x000fe20003f25070 */
[----:B------:R-:W-:-:S05]  /*1740*/  IMAD.MOV.U32 R9, RZ, RZ, RZ ;  /* 0x000000ffff097224 */ /* 0x000fca00078e00ff */
[----:B-1----:R-:W1:Y:S02]  /*1750*/  MUFU.RCP R6, R6 ;  /* 0x0000000600067308 */ /* 0x002e640000001000 */
[----:B-1----:R-:W-:-:S06]  /*1760*/  IADD3 R4, PT, PT, R6, 0xffffffe, RZ ;  /* 0x0ffffffe06047810 */ /* 0x002fcc0007ffe0ff */
[----:B------:R1:W2:Y:S02]  /*1770*/  F2I.FTZ.U32.TRUNC.NTZ R5, R4 ;  /* 0x0000000400057305 */ /* 0x0002a4000021f000 */
[----:B-1----:R-:W-:Y:S02]  /*1780*/  IMAD.MOV.U32 R4, RZ, RZ, RZ ;  /* 0x000000ffff047224 */ /* 0x002fe400078e00ff */
[----:B--2---:R-:W-:-:S04]  /*1790*/  IMAD R3, R3, R5, RZ ;  /* 0x0000000503037224 */ /* 0x004fc800078e02ff */
[----:B------:R-:W-:-:S06]  /*17a0*/  IMAD.HI.U32 R3, R5, R3, R4 ;  /* 0x0000000305037227 */ /* 0x000fcc00078e0004 */
[----:B------:R-:W-:-:S04]  /*17b0*/  IMAD.HI.U32 R3, R3, R12, RZ ;  /* 0x0000000c03037227 */ /* 0x000fc800078e00ff */
[----:B------:R-:W-:-:S04]  /*17c0*/  IMAD.MOV R3, RZ, RZ, -R3 ;  /* 0x000000ffff037224 */ /* 0x000fc800078e0a03 */
[----:B------:R-:W-:-:S05]  /*17d0*/  IMAD R8, R0, R3, R12 ;  /* 0x0000000300087224 */ /* 0x000fca00078e020c */
[----:B------:R-:W-:-:S13]  /*17e0*/  ISETP.GE.U32.AND P0, PT, R8, R0, PT ;  /* 0x000000000800720c */ /* 0x000fda0003f06070 */
[----:B------:R-:W-:-:S04]  /*17f0*/  @P0 IADD3 R8, PT, PT, -R0, R8, RZ ;  /* 0x0000000800080210 */ /* 0x000fc80007ffe1ff */
[----:B------:R-:W-:-:S13]  /*1800*/  ISETP.GE.U32.AND P0, PT, R8, R0, PT ;  /* 0x000000000800720c */ /* 0x000fda0003f06070 */
[----:B------:R-:W-:Y:S01]  /*1810*/  @P0 IMAD.IADD R8, R8, 0x1, -R0 ;  /* 0x0000000108080824 */ /* 0x000fe200078e0a00 */
[----:B------:R-:W-:Y:S01]  /*1820*/  @!P1 LOP3.LUT R8, RZ, R0, RZ, 0x33, !PT ;  /* 0x00000000ff089212 */ /* 0x000fe200078e33ff */
[----:B------:R-:W-:Y:S06]  /*1830*/  BRA `(.L_x_30) ;  /* 0x0000000000147947 */ /* 0x000fec0003800000 */
.L_x_29:
[----:B------:R-:W-:Y:S01]  /*1840*/  IMAD.MOV.U32 R4, RZ, RZ, R12 ;  /* 0x000000ffff047224 */ /* 0x000fe200078e000c */
[----:B------:R-:W-:Y:S01]  /*1850*/  MOV R5, R13 ;  /* 0x0000000d00057202 */ /* 0x000fe20000000f00 */
[----:B------:R-:W-:Y:S01]  /*1860*/  IMAD.MOV.U32 R3, RZ, RZ, RZ ;  /* 0x000000ffff037224 */ /* 0x000fe200078e00ff */
[----:B------:R-:W-:-:S07]  /*1870*/  MOV R6, 0x1890 ;  /* 0x0000189000067802 */ /* 0x000fce0000000f00 */
[----:B0-----:R-:W-:Y:S05]  /*1880*/  CALL.REL.NOINC `($__internal_1_$__cuda_sm20_rem_u64) ;  /* 0x0000003800b47944 */ /* 0x001fea0003c00000 */
.L_x_30:
[----:B------:R-:W-:Y:S05]  /*1890*/  BSYNC.RECONVERGENT B0 ;  /* 0x0000000000007941 */ /* 0x000fea0003800200 */
.L_x_28:
[----:B------:R-:W1:Y:S01]  /*18a0*/  LDCU.64 UR4, c[0x0][0x380] ;  /* 0x00007000ff0477ac */ /* 0x000e620008000a00 */
[----:B------:R-:W-:Y:S02]  /*18b0*/  R2UR UR6, R22 ;  /* 0x00000000160672ca */ /* 0x000fe400000e0000 */
[----:B------:R-:W-:Y:S02]  /*18c0*/  R2UR UR7, R23 ;  /* 0x00000000170772ca */ /* 0x000fe400000e0000 */
[----:B-1----:R-:W-:-:S04]  /*18d0*/  IADD3 R36, P0, PT, R8, UR4, RZ ;  /* 0x0000000408247c10 */ /* 0x002fc8000ff1e0ff */
[----:B0-----:R-:W-:Y:S01]  /*18e0*/  IADD3.X R37, PT, PT, R9, UR5, RZ, P0, !PT ;  /* 0x0000000509257c10 */ /* 0x001fe200087fe4ff */
[----:B------:R-:W-:Y:S01]  /*18f0*/  IMAD.MOV.U32 R10, RZ, RZ, R8 ;  /* 0x000000ffff0a7224 */ /* 0x000fe200078e0008 */
[----:B------:R0:W-:Y:S01]  /*1900*/  STL.64 [R1+0x20], R12 ;  /* 0x0000200c01007387 */ /* 0x0001e20000100a00 */
[----:B------:R-:W1:Y:S04]  /*1910*/  LDCU.64 UR4, c[0x4][0x18] ;  /* 0x01000300ff0477ac */ /* 0x000e680008000a00 */
[----:B------:R-:W2:Y:S01]  /*1920*/  LDG.E.S8 R11, desc[UR6][R36.64] ;  /* 0x00000006240b7981 */ /* 0x000ea2000c1e1300 */
[----:B------:R-:W-:Y:S01]  /*1930*/  IADD3 R14, P0, PT, R18, 0x1, RZ ;  /* 0x00000001120e7810 */ /* 0x000fe20007f1e0ff */
[----:B------:R-:W-:Y:S01]  /*1940*/  IMAD.MOV.U32 R7, RZ, RZ, R26 ;  /* 0x000000ffff077224 */ /* 0x000fe200078e001a */
[----:B------:R-:W-:Y:S01]  /*1950*/  MOV R8, 0x0 ;  /* 0x0000000000087802 */ /* 0x000fe20000000f00 */
[----:B------:R3:W-:Y:S01]  /*1960*/  STL [R1+0x18], R0 ;  /* 0x0000180001007387 */ /* 0x0007e20000100800 */
[----:B------:R-:W-:-:S02]  /*1970*/  IADD3.X R15, PT, PT, RZ, R19, RZ, P0, !PT ;  /* 0x00000013ff0f7210 */ /* 0x000fc400007fe4ff */
[----:B------:R-:W-:Y:S01]  /*1980*/  MOV R6, R28 ;  /* 0x0000001c00067202 */ /* 0x000fe20000000f00 */
[----:B0-----:R-:W-:Y:S01]  /*1990*/  IMAD.MOV.U32 R12, RZ, RZ, R24 ;  /* 0x000000ffff0c7224 */ /* 0x001fe200078e0018 */
[----:B------:R-:W0:Y:S01]  /*19a0*/  LDC.64 R8, c[0x4][R8] ;  /* 0x0100000008087b82 */ /* 0x000e220000000a00 */
[----:B------:R-:W-:Y:S01]  /*19b0*/  IMAD.MOV.U32 R13, RZ, RZ, R25 ;  /* 0x000000ffff0d7224 */ /* 0x000fe200078e0019 */
[----:B------:R3:W-:Y:S04]  /*19c0*/  STL.64 [R1], R14 ;  /* 0x0000000e01007387 */ /* 0x0007e80000100a00 */
[----:B------:R3:W-:Y:S01]  /*19d0*/  STL.64 [R1+0x10], R12 ;  /* 0x0000100c01007387 */ /* 0x0007e20000100a00 */
[----:B-1----:R-:W-:Y:S02]  /*19e0*/  IMAD.U32 R4, RZ, RZ, UR4 ;  /* 0x00000004ff047e24 */ /* 0x002fe4000f8e00ff */
[----:B------:R-:W-:Y:S01]  /*19f0*/  IMAD.U32 R5, RZ, RZ, UR5 ;  /* 0x00000005ff057e24 */ /* 0x000fe2000f8e00ff */
[----:B0-2---:R3:W-:Y:S06]  /*1a00*/  STL.64 [R1+0x8], R10 ;  /* 0x0000080a01007387 */ /* 0x0057ec0000100a00 */
[----:B------:R-:W-:-:S07]  /*1a10*/  LEPC R20, `(.L_x_31) ;  /* 0x000000001014794e */ /* 0x000fce0000000000 */
[----:B---3--:R-:W-:Y:S05]  /*1a20*/  CALL.ABS.NOINC R8 ;  /* 0x0000000008007343 */ /* 0x008fea0003c00000 */
.L_x_31:
[----:B------:R-:W-:Y:S02]  /*1a30*/  R2UR UR4, R22 ;  /* 0x00000000160472ca */ /* 0x000fe400000e0000 */
[----:B------:R-:W-:-:S13]  /*1a40*/  R2UR UR5, R23 ;  /* 0x00000000170572ca */ /* 0x000fda00000e0000 */
[----:B------:R-:W2:Y:S01]  /*1a50*/  LDG.E.U8 R37, desc[UR4][R36.64] ;  /* 0x0000000424257981 */ /* 0x000ea2000c1e1100 */
[----:B------:R-:W-:Y:S01]  /*1a60*/  ISETP.NE.U32.AND P0, PT, R25, RZ, PT ;  /* 0x000000ff1900720c */ /* 0x000fe20003f05070 */
[----:B------:R-:W-:Y:S01]  /*1a70*/  BSSY.RECONVERGENT B0, `(.L_x_32) ;  /* 0x0000021000007945 */ /* 0x000fe20003800200 */
[----:B------:R-:W-:Y:S01]  /*1a80*/  VIADD R0, R2, 0xfffffffe ;  /* 0xfffffffe02007836 */ /* 0x000fe20000000000 */
[----:B--2---:R0:W-:Y:S10]  /*1a90*/  STG.E.U8 desc[UR4][R16.64+0x1], R37 ;  /* 0x0000012510007986 */ /* 0x0041f4000c101104 */
[----:B------:R-:W-:Y:S05]  /*1aa0*/  @P0 BRA `(.L_x_33) ;  /* 0x0000000000540947 */ /* 0x000fea0003800000 */
[----:B------:R-:W1:Y:S01]  /*1ab0*/  I2F.U32.RP R3, R0 ;  /* 0x0000000000037306 */ /* 0x000e620000209000 */
[----:B------:R-:W-:Y:S02]  /*1ac0*/  IADD3 R7, PT, PT, RZ, -R0, RZ ;  /* 0x80000000ff077210 */ /* 0x000fe40007ffe0ff */
[----:B------:R-:W-:-:S05]  /*1ad0*/  ISETP.NE.U32.AND P2, PT, R0, RZ, PT ;  /* 0x000000ff0000720c */ /* 0x000fca0003f45070 */
[----:B-1----:R-:W1:Y:S02]  /*1ae0*/  MUFU.RCP R3, R3 ;  /* 0x0000000300037308 */ /* 0x002e640000001000 */
[----:B-1----:R-:W-:-:S06]  /*1af0*/  VIADD R4, R3, 0xffffffe ;  /* 0x0ffffffe03047836 */ /* 0x002fcc0000000000 */
        /* <DEDUP_REMOVED lines=8> */
[----:B------:R-:W-:Y:S01]  /*1b80*/  @P0 IMAD.IADD R25, R25, 0x1, -R0 ;  /* 0x0000000119190824 */ /* 0x000fe200078e0a00 */
[----:B------:R-:W-:-:S04]  /*1b90*/  @P0 IADD3 R5, PT, PT, R5, 0x1, RZ ;  /* 0x0000000105050810 */ /* 0x000fc80007ffe0ff */
[----:B------:R-:W-:Y:S01]  /*1ba0*/  ISETP.GE.U32.AND P1, PT, R25, R0, PT ;  /* 0x000000001900720c */ /* 0x000fe20003f26070 */
[----:B------:R-:W-:-:S12]  /*1bb0*/  IMAD.MOV.U32 R25, RZ, RZ, RZ ;  /* 0x000000ffff197224 */ /* 0x000fd800078e00ff */
[----:B------:R-:W-:Y:S01]  /*1bc0*/  @P1 VIADD R5, R5, 0x1 ;  /* 0x0000000105051836 */ /* 0x000fe20000000000 */
[----:B------:R-:W-:-:S05]  /*1bd0*/  @!P2 LOP3.LUT R5, RZ, R0, RZ, 0x33, !PT ;  /* 0x00000000ff05a212 */ /* 0x000fca00078e33ff */
[----:B------:R-:W-:Y:S01]  /*1be0*/  IMAD.MOV.U32 R24, RZ, RZ, R5 ;  /* 0x000000ffff187224 */ /* 0x000fe200078e0005 */
[----:B------:R-:W-:Y:S06]  /*1bf0*/  BRA `(.L_x_34) ;  /* 0x0000000000207947 */ /* 0x000fec0003800000 */
.L_x_33:
[----:B------:R-:W-:Y:S01]  /*1c00*/  MOV R4, R24 ;  /* 0x0000001800047202 */ /* 0x000fe20000000f00 */
[----:B------:R-:W-:Y:S01]  /*1c10*/  IMAD.MOV.U32 R3, RZ, RZ, R25 ;  /* 0x000000ffff037224 */ /* 0x000fe200078e0019 */
[----:B------:R-:W-:Y:S01]  /*1c20*/  MOV R10, 0x1c60 ;  /* 0x00001c60000a7802 */ /* 0x000fe20000000f00 */
[----:B------:R-:W-:Y:S02]  /*1c30*/  IMAD.MOV.U32 R11, RZ, RZ, R0 ;  /* 0x000000ffff0b7224 */ /* 0x000fe400078e0000 */
[----:B------:R-:W-:-:S07]  /*1c40*/  IMAD.MOV.U32 R20, RZ, RZ, RZ ;  /* 0x000000ffff147224 */ /* 0x000fce00078e00ff */
[----:B0-----:R-:W-:Y:S05]  /*1c50*/  CALL.REL.NOINC `($__internal_0_$__cuda_sm20_div_u64) ;  /* 0x0000003000ac7944 */ /* 0x001fea0003c00000 */
[----:B------:R-:W-:Y:S01]  /*1c60*/  MOV R24, R12 ;  /* 0x0000000c00187202 */ /* 0x000fe20000000f00 */
[----:B------:R-:W-:-:S07]  /*1c70*/  IMAD.MOV.U32 R25, RZ, RZ, R13 ;  /* 0x000000ffff197224 */ /* 0x000fce00078e000d */
.L_x_34:
[----:B------:R-:W-:Y:S05]  /*1c80*/  BSYNC.RECONVERGENT B0 ;  /* 0x0000000000007941 */ /* 0x000fea0003800200 */
.L_x_32:
        /* <DEDUP_REMOVED lines=8> */
[----:B-1----:R-:W-:-:S06]  /*1d10*/  VIADD R4, R3, 0xffffffe ;  /* 0x0ffffffe03047836 */ /* 0x002fcc0000000000 */
[----:B------:R1:W2:Y:S02]  /*1d20*/  F2I.FTZ.U32.TRUNC.NTZ R5, R4 ;  /* 0x0000000400057305 */ /* 0x0002a4000021f000 */
[----:B-1----:R-:W-:Y:S02]  /*1d30*/  HFMA2 R4, -RZ, RZ, 0, 0 ;  /* 0x00000000ff047431 */ /* 0x002fe400000001ff */
[----:B--2---:R-:W-:-:S04]  /*1d40*/  IMAD.MOV R7, RZ, RZ, -R5 ;  /* 0x000000ffff077224 */ /* 0x004fc800078e0a05 */
        /* <DEDUP_REMOVED lines=10> */
[----:B------:R-:W-:Y:S01]  /*1df0*/  @!P2 LOP3.LUT R12, RZ, R24, RZ, 0x33, !PT ;  /* 0x00000018ff0ca212 */ /* 0x000fe200078e33ff */
[----:B------:R-:W-:Y:S06]  /*1e00*/  BRA `(.L_x_37) ;  /* 0x0000000000187947 */ /* 0x000fec0003800000 */
.L_x_36:
[----:B------:R-:W-:Y:S01]  /*1e10*/  IMAD.MOV.U32 R4, RZ, RZ, R27 ;  /* 0x000000ffff047224 */ /* 0x000fe200078e001b */
[----:B------:R-:W-:Y:S01]  /*1e20*/  MOV R11, R24 ;  /* 0x00000018000b7202 */ /* 0x000fe20000000f00 */
[----:B------:R-:W-:Y:S01]  /*1e30*/  IMAD.MOV.U32 R3, RZ, RZ, R32 ;  /* 0x000000ffff037224 */ /* 0x000fe200078e0020 */
[----:B------:R-:W-:Y:S01]  /*1e40*/  MOV R10, 0x1e70 ;  /* 0x00001e70000a7802 */ /* 0x000fe20000000f00 */
[----:B------:R-:W-:-:S07]  /*1e50*/  IMAD.MOV.U32 R20, RZ, RZ, R25 ;  /* 0x000000ffff147224 */ /* 0x000fce00078e0019 */
[----:B0-----:R-:W-:Y:S05]  /*1e60*/  CALL.REL.NOINC `($__internal_0_$__cuda_sm20_div_u64) ;  /* 0x0000003000287944 */ /* 0x001fea0003c00000 */
.L_x_37:
[----:B------:R-:W-:Y:S05]  /*1e70*/  BSYNC.RECONVERGENT B0 ;  /* 0x0000000000007941 */ /* 0x000fea0003800200 */
.L_x_35:
[----:B------:R-:W-:Y:S01]  /*1e80*/  ISETP.NE.U32.AND P0, PT, R13, RZ, PT ;  /* 0x000000ff0d00720c */ /* 0x000fe20003f05070 */
[----:B------:R-:W-:-:S12]  /*1e90*/  BSSY.RECONVERGENT B0, `(.L_x_38) ;  /* 0x000001a000007945 */ /* 0x000fd80003800200 */
[----:B------:R-:W-:Y:S05]  /*1ea0*/  @P0 BRA `(.L_x_39) ;  /* 0x00000000004c0947 */ /* 0x000fea0003800000 */
[----:B------:R-:W1:Y:S01]  /*1eb0*/  I2F.U32.RP R6, R0 ;  /* 0x0000000000067306 */ /* 0x000e620000209000 */
[----:B------:R-:W-:Y:S01]  /*1ec0*/  IMAD.MOV R3, RZ, RZ, -R0 ;  /* 0x000000ffff037224 */ /* 0x000fe200078e0a00 */
[----:B------:R-:W-:Y:S02]  /*1ed0*/  ISETP.NE.U32.AND P1, PT, R0, RZ, PT ;  /* 0x000000ff0000720c */ /* 0x000fe40003f25070 */
[----:B------:R-:W-:-:S04]  /*1ee0*/  MOV R9, RZ ;  /* 0x000000ff00097202 */ /* 0x000fc80000000f00 */
[----:B-1----:R-:W1:Y:S02]  /*1ef0*/  MUFU.RCP R6, R6 ;  /* 0x0000000600067308 */ /* 0x002e640000001000 */
[----:B-1----:R-:W-:-:S06]  /*1f00*/  VIADD R4, R6, 0xffffffe ;  /* 0x0ffffffe06047836 */ /* 0x002fcc0000000000 */
[----:B------:R1:W2:Y:S02]  /*1f10*/  F2I.FTZ.U32.TRUNC.NTZ R5, R4 ;  /* 0x0000000400057305 */ /* 0x0002a4000021f000 */
[----:B-1----:R-:W-:Y:S02]  /*1f20*/  HFMA2 R4, -RZ, RZ, 0, 0 ;  /* 0x00000000ff047431 */ /* 0x002fe400000001ff */
[----:B--2---:R-:W-:-:S04]  /*1f30*/  IMAD R3, R3, R5, RZ ;  /* 0x0000000503037224 */ /* 0x004fc800078e02ff */
[----:B------:R-:W-:-:S06]  /*1f40*/  IMAD.HI.U32 R3, R5, R3, R4 ;  /* 0x0000000305037227 */ /* 0x000fcc00078e0004 */
[----:B------:R-:W-:-:S04]  /*1f50*/  IMAD.HI.U32 R3, R3, R12, RZ ;  /* 0x0000000c03037227 */ /* 0x000fc800078e00ff */
[----:B------:R-:W-:-:S04]  /*1f60*/  IMAD.MOV R3, RZ, RZ, -R3 ;  /* 0x000000ffff037224 */ /* 0x000fc800078e0a03 */
[----:B------:R-:W-:-:S05]  /*1f70*/  IMAD R8, R0, R3, R12 ;  /* 0x0000000300087224 */ /* 0x000fca00078e020c */
[----:B------:R-:W-:-:S13]  /*1f80*/  ISETP.GE.U32.AND P0, PT, R8, R0, PT ;  /* 0x000000000800720c */ /* 0x000fda0003f06070 */
[----:B------:R-:W-:-:S05]  /*1f90*/  @P0 IMAD.IADD R8, R8, 0x1, -R0 ;  /* 0x0000000108080824 */ /* 0x000fca00078e0a00 */
[----:B------:R-:W-:-:S13]  /*1fa0*/  ISETP.GE.U32.AND P0, PT, R8, R0, PT ;  /* 0x000000000800720c */ /* 0x000fda0003f06070 */
[----:B------:R-:W-:Y:S01]  /*1fb0*/  @P0 IMAD.IADD R8, R8, 0x1, -R0 ;  /* 0x0000000108080824 */ /* 0x000fe200078e0a00 */
[----:B------:R-:W-:Y:S01]  /*1fc0*/  @!P1 LOP3.LUT R8, RZ, R0, RZ, 0x33, !PT ;  /* 0x00000000ff089212 */ /* 0x000fe200078e33ff */
[----:B------:R-:W-:Y:S06]  /*1fd0*/  BRA `(.L_x_40) ;  /* 0x0000000000147947 */ /* 0x000fec0003800000 */
.L_x_39:
[----:B------:R-:W-:Y:S01]  /*1fe0*/  IMAD.MOV.U32 R4, RZ, RZ, R12 ;  /* 0x000000ffff047224 */ /* 0x000fe200078e000c */
[----:B------:R-:W-:Y:S01]  /*1ff0*/  MOV R6, 0x2030 ;  /* 0x0000203000067802 */ /* 0x000fe20000000f00 */
[----:B------:R-:W-:Y:S02]  /*2000*/  IMAD.MOV.U32 R5, RZ, RZ, R13 ;  /* 0x000000ffff057224 */ /* 0x000fe400078e000d */
[----:B------:R-:W-:-:S07]  /*2010*/  IMAD.MOV.U32 R3, RZ, RZ, RZ ;  /* 0x000000ffff037224 */ /* 0x000fce00078e00ff */
[----:B0-----:R-:W-:Y:S05]  /*2020*/  CALL.REL.NOINC `($__internal_1_$__cuda_sm20_rem_u64) ;  /* 0x0000003000cc7944 */ /* 0x001fea0003c00000 */
.L_x_40:
[----:B------:R-:W-:Y:S05]  /*2030*/  BSYNC.RECONVERGENT B0 ;  /* 0x0000000000007941 */ /* 0x000fea0003800200 */
.L_x_38:
        /* <DEDUP_REMOVED lines=13> */
[----:B------:R-:W-:-:S02]  /*2110*/  IMAD.MOV.U32 R7, RZ, RZ, R26 ;  /* 0x000000ffff077224 */ /* 0x000fc400078e001a */
[----:B------:R-:W-:Y:S01]  /*2120*/  IMAD.X R15, RZ, RZ, R19, P0 ;  /* 0x000000ffff0f7224 */ /* 0x000fe200000e0613 */
        /* <DEDUP_REMOVED lines=10> */
.L_x_41:
[----:B------:R-:W-:Y:S02]  /*21d0*/  R2UR UR4, R22 ;  /* 0x00000000160472ca */ /* 0x000fe400000e0000 */
[----:B------:R-:W-:-:S13]  /*21e0*/  R2UR UR5, R23 ;  /* 0x00000000170572ca */ /* 0x000fda00000e0000 */
[----:B------:R-:W2:Y:S01]  /*21f0*/  LDG.E.U8 R37, desc[UR4][R36.64] ;  /* 0x0000000424257981 */ /* 0x000ea2000c1e1100 */
[----:B------:R-:W-:Y:S01]  /*2200*/  ISETP.NE.U32.AND P0, PT, R25, RZ, PT ;  /* 0x000000ff1900720c */ /* 0x000fe20003f05070 */
[----:B------:R-:W-:Y:S01]  /*2210*/  BSSY.RECONVERGENT B0, `(.L_x_42) ;  /* 0x0000021000007945 */ /* 0x000fe20003800200 */
[----:B------:R-:W-:Y:S01]  /*2220*/  IADD3 R0, PT, PT, R2, -0x3, RZ ;  /* 0xfffffffd02007810 */ /* 0x000fe20007ffe0ff */
        /* <DEDUP_REMOVED lines=18> */
[----:B------:R-:W-:-:S12]  /*2350*/  HFMA2 R25, -RZ, RZ, 0, 0 ;  /* 0x00000000ff197431 */ /* 0x000fd800000001ff */
[----:B------:R-:W-:Y:S01]  /*2360*/  @P1 VIADD R5, R5, 0x1 ;  /* 0x0000000105051836 */ /* 0x000fe20000000000 */
[----:B------:R-:W-:-:S05]  /*2370*/  @!P2 LOP3.LUT R5, RZ, R0, RZ, 0x33, !PT ;  /* 0x00000000ff05a212 */ /* 0x000fca00078e33ff */
[----:B------:R-:W-:Y:S01]  /*2380*/  IMAD.MOV.U32 R24, RZ, RZ, R5 ;  /* 0x000000ffff187224 */ /* 0x000fe200078e0005 */
[----:B------:R-:W-:Y:S06]  /*2390*/  BRA `(.L_x_44) ;  /* 0x0000000000207947 */ /* 0x000fec0003800000 */
.L_x_43:
        /* <DEDUP_REMOVED lines=8> */
.L_x_44:
[----:B------:R-:W-:Y:S05]  /*2420*/  BSYNC.RECONVERGENT B0 ;  /* 0x0000000000007941 */ /* 0x000fea0003800200 */
.L_x_42:
        /* <DEDUP_REMOVED lines=24> */
.L_x_46:
[----:B------:R-:W-:Y:S01]  /*25b0*/  MOV R4, R27 ;  /* 0x0000001b00047202 */ /* 0x000fe20000000f00 */
[----:B------:R-:W-:Y:S01]  /*25c0*/  IMAD.MOV.U32 R3, RZ, RZ, R32 ;  /* 0x000000ffff037224 */ /* 0x000fe200078e0020 */
[----:B------:R-:W-:Y:S01]  /*25d0*/  MOV R10, 0x2610 ;  /* 0x00002610000a7802 */ /* 0x000fe20000000f00 */
[----:B------:R-:W-:Y:S02]  /*25e0*/  IMAD.MOV.U32 R11, RZ, RZ, R24 ;  /* 0x000000ffff0b7224 */ /* 0x000fe400078e0018 */
[----:B------:R-:W-:-:S07]  /*25f0*/  IMAD.MOV.U32 R20, RZ, RZ, R25 ;  /* 0x000000ffff147224 */ /* 0x000fce00078e0019 */
[----:B0-----:R-:W-:Y:S05]  /*2600*/  CALL.REL.NOINC `($__internal_0_$__cuda_sm20_div_u64) ;  /* 0x0000002800407944 */ /* 0x001fea0003c00000 */
.L_x_47:
[----:B------:R-:W-:Y:S05]  /*2610*/  BSYNC.RECONVERGENT B0 ;  /* 0x0000000000007941 */ /* 0x000fea0003800200 */
.L_x_45:
        /* <DEDUP_REMOVED lines=22> */
.L_x_49:
[----:B------:R-:W-:Y:S01]  /*2780*/  IMAD.MOV.U32 R4, RZ, RZ, R12 ;  /* 0x000000ffff047224 */ /* 0x000fe200078e000c */
[----:B------:R-:W-:Y:S01]  /*2790*/  MOV R5, R13 ;  /* 0x0000000d00057202 */ /* 0x000fe20000000f00 */
[----:B------:R-:W-:Y:S01]  /*27a0*/  IMAD.MOV.U32 R3, RZ, RZ, RZ ;  /* 0x000000ffff037224 */ /* 0x000fe200078e00ff */
[----:B------:R-:W-:-:S07]  /*27b0*/  MOV R6, 0x27d0 ;  /* 0x000027d000067802 */ /* 0x000fce0000000f00 */
[----:B0-----:R-:W-:Y:S05]  /*27c0*/  CALL.REL.NOINC `($__internal_1_$__cuda_sm20_rem_u64) ;  /* 0x0000002800e47944 */ /* 0x001fea0003c00000 */
.L_x_50:
[----:B------:R-:W-:Y:S05]  /*27d0*/  BSYNC.RECONVERGENT B0 ;  /* 0x0000000000007941 */ /* 0x000fea0003800200 */
.L_x_48:
[----:B------:R-:W1:Y:S01]  /*27e0*/  LDCU.64 UR4, c[0x0][0x380] ;  /* 0x00007000ff0477ac */ /* 0x000e620008000a00 */
[----:B------:R-:W-:Y:S02]  /*27f0*/  R2UR UR6, R22 ;  /* 0x00000000160672ca */ /* 0x000fe400000e0000 */
[----:B------:R-:W-:Y:S02]  /*2800*/  R2UR UR7, R23 ;  /* 0x00000000170772ca */ /* 0x000fe400000e0000 */
[----:B-1----:R-:W-:-:S04]  /*2810*/  IADD3 R36, P0, PT, R8, UR4, RZ ;  /* 0x0000000408247c10 */ /* 0x002fc8000ff1e0ff */
[----:B0-----:R-:W-:Y:S01]  /*2820*/  IADD3.X R37, PT, PT, R9, UR5, RZ, P0, !PT ;  /* 0x0000000509257c10 */ /* 0x001fe200087fe4ff */
[----:B------:R-:W-:Y:S01]  /*2830*/  IMAD.MOV.U32 R10, RZ, RZ, R8 ;  /* 0x000000ffff0a7224 */ /* 0x000fe200078e0008 */
[----:B------:R0:W-:Y:S01]  /*2840*/  STL [R1+0x18], R0 ;  /* 0x0000180001007387 */ /* 0x0001e20000100800 */
[----:B------:R-:W1:Y:S04]  /*2850*/  LDCU.64 UR4, c[0x4][0x18] ;  /* 0x01000300ff0477ac */ /* 0x000e680008000a00 */
[----:B------:R-:W2:Y:S01]  /*2860*/  LDG.E.S8 R11, desc[UR6][R36.64] ;  /* 0x00000006240b7981 */ /* 0x000ea2000c1e1300 */
[----:B------:R-:W-:Y:S01]  /*2870*/  IADD3 R14, P0, PT, R18, 0x3, RZ ;  /* 0x00000003120e7810 */ /* 0x000fe20007f1e0ff */
[----:B------:R-:W-:Y:S01]  /*2880*/  IMAD.MOV.U32 R6, RZ, RZ, R28 ;  /* 0x000000ffff067224 */ /* 0x000fe200078e001c */
[----:B------:R-:W-:Y:S01]  /*2890*/  MOV R8, 0x0 ;  /* 0x0000000000087802 */ /* 0x000fe20000000f00 */
[----:B------:R0:W-:Y:S01]  /*28a0*/  STL.64 [R1+0x20], R12 ;  /* 0x0000200c01007387 */ /* 0x0001e20000100a00 */
[----:B------:R-:W-:-:S02]  /*28b0*/  IMAD.MOV.U32 R7, RZ, RZ, R26 ;  /* 0x000000ffff077224 */ /* 0x000fc400078e001a */
[----:B------:R-:W-:Y:S01]  /*28c0*/  IMAD.X R15, RZ, RZ, R19, P0 ;  /* 0x000000ffff0f7224 */ /* 0x000fe200000e0613 */
[----:B------:R0:W-:Y:S01]  /*28d0*/  STL.64 [R1+0x10], R24 ;  /* 0x0000101801007387 */ /* 0x0001e20000100a00 */
[----:B------:R-:W3:Y:S03]  /*28e0*/  LDC.64 R8, c[0x4][R8] ;  /* 0x0100000008087b82 */ /* 0x000ee60000000a00 */
[----:B------:R0:W-:Y:S01]  /*28f0*/  STL.64 [R1], R14 ;  /* 0x0000000e01007387 */ /* 0x0001e20000100a00 */
[----:B-1----:R-:W-:Y:S01]  /*2900*/  MOV R4, UR4 ;  /* 0x0000000400047c02 */ /* 0x002fe20008000f00 */
[----:B------:R-:W-:Y:S02]  /*2910*/  IMAD.U32 R5, RZ, RZ, UR5 ;  /* 0x00000005ff057e24 */ /* 0x000fe4000f8e00ff */
[----:B--23--:R0:W-:Y:S05]  /*2920*/  STL.64 [R1+0x8], R10 ;  /* 0x0000080a01007387 */ /* 0x00c1ea0000100a00 */
[----:B------:R-:W-:-:S07]  /*2930*/  LEPC R20, `(.L_x_51) ;  /* 0x000000001014794e */ /* 0x000fce0000000000 */
[----:B0-----:R-:W-:Y:S05]  /*2940*/  CALL.ABS.NOINC R8 ;  /* 0x0000000008007343 */ /* 0x001fea0003c00000 */
.L_x_51:
[----:B------:R-:W-:Y:S02]  /*2950*/  R2UR UR4, R22 ;  /* 0x00000000160472ca */ /* 0x000fe400000e0000 */
[----:B------:R-:W-:-:S13]  /*2960*/  R2UR UR5, R23 ;  /* 0x00000000170572ca */ /* 0x000fda00000e0000 */
[----:B------:R-:W2:Y:S01]  /*2970*/  LDG.E.U8 R37, desc[UR4][R36.64] ;  /* 0x0000000424257981 */ /* 0x000ea2000c1e1100 */
[----:B------:R-:W0:Y:S01]  /*2980*/  LDCU UR4, c[0x0][0x388] ;  /* 0x00007100ff0477ac */ /* 0x000e220008000800 */
[----:B------:R-:W-:Y:S02]  /*2990*/  IADD3 R30, P1, PT, R30, 0x4, RZ ;  /* 0x000000041e1e7810 */ /* 0x000fe40007f3e0ff */
[----:B------:R-:W-:Y:S02]  /*29a0*/  R2UR UR6, R22 ;  /* 0x00000000160672ca */ /* 0x000fe400000e0000 */
[----:B------:R-:W-:Y:S01]  /*29b0*/  R2UR UR7, R23 ;  /* 0x00000000170772ca */ /* 0x000fe200000e0000 */
[----:B------:R-:W-:Y:S01]  /*29c0*/  IMAD.X R29, RZ, RZ, R29, P1 ;  /* 0x000000ffff1d7224 */ /* 0x000fe200008e061d */
[----:B------:R-:W-:Y:S01]  /*29d0*/  IADD3 R2, PT, PT, R2, -0x4, RZ ;  /* 0xfffffffc02027810 */ /* 0x000fe20007ffe0ff */
[----:B0-----:R-:W-:-:S06]  /*29e0*/  ULOP3.LUT UR4, UR4, 0x7ffffffc, URZ, 0xc0, !UPT ;  /* 0x7ffffffc04047892 */ /* 0x001fcc000f8ec0ff */
[----:B------:R-:W-:-:S04]  /*29f0*/  ISETP.NE.AND P0, PT, R30, UR4, PT ;  /* 0x000000041e007c0c */ /* 0x000fc8000bf05270 */
[----:B--2---:R0:W-:Y:S09]  /*2a00*/  STG.E.U8 desc[UR6][R16.64+0x3], R37 ;  /* 0x0000032510007986 */ /* 0x0041f2000c101106 */
[----:B------:R-:W-:Y:S05]  /*2a10*/  @P0 BRA `(.L_x_52) ;  /* 0xffffffe000300947 */ /* 0x000fea000383ffff */
[----:B------:R-:W-:Y:S05]  /*2a20*/  BSYNC.RECONVERGENT B6 ;  /* 0x0000000000067941 */ /* 0x000fea0003800200 */
.L_x_11:
[----:B------:R-:W1:Y:S02]  /*2a30*/  LDCU UR4, c[0x0][0x388] ;  /* 0x00007100ff0477ac */ /* 0x000e640008000800 */
[----:B-1----:R-:W-:-:S09]  /*2a40*/  ULOP3.LUT UP0, UR4, UR4, 0x3, URZ, 0xc0, !UPT ;  /* 0x0000000304047892 */ /* 0x002fd2000f80c0ff */
[----:B------:R-:W-:Y:S05]  /*2a50*/  BRA.U !UP0, `(.L_x_53) ;  /* 0x0000001508e47547 */ /* 0x000fea000b800000 */
[----:B------:R-:W-:-:S09]  /*2a60*/  UISETP.NE.AND UP0, UPT, UR4, 0x1, UPT ;  /* 0x000000010400788c */ /* 0x000fd2000bf05270 */
[----:B------:R-:W-:Y:S05]  /*2a70*/  BRA.U !UP0, `(.L_x_54) ;  /* 0x0000000d08e07547 */ /* 0x000fea000b800000 */
[----:B------:R-:W-:Y:S01]  /*2a80*/  ISETP.NE.U32.AND P0, PT, R25, RZ, PT ;  /* 0x000000ff1900720c */ /* 0x000fe20003f05070 */
[----:B------:R-:W-:-:S12]  /*2a90*/  BSSY.RECONVERGENT B0, `(.L_x_55) ;  /* 0x000001e000007945 */ /* 0x000fd80003800200 */
        /* <DEDUP_REMOVED lines=21> */
.L_x_56:
        /* <DEDUP_REMOVED lines=8> */
.L_x_57:
[----:B------:R-:W-:Y:S05]  /*2c70*/  BSYNC.RECONVERGENT B0 ;  /* 0x0000000000007941 */ /* 0x000fea0003800200 */
.L_x_55:
        /* <DEDUP_REMOVED lines=24> */
.L_x_59:
[----:B------:R-:W-:Y:S01]  /*2e00*/  MOV R4, R27 ;  /* 0x0000001b00047202 */ /* 0x000fe20000000f00 */
[----:B------:R-:W-:Y:S01]  /*2e10*/  IMAD.MOV.U32 R3, RZ, RZ, R32 ;  /* 0x000000ffff037224 */ /* 0x000fe200078e0020 */
[----:B------:R-:W-:Y:S01]  /*2e20*/  MOV R10, 0x2e60 ;  /* 0x00002e60000a7802 */ /* 0x000fe20000000f00 */
[----:B------:R-:W-:Y:S02]  /*2e30*/  IMAD.MOV.U32 R11, RZ, RZ, R18 ;  /* 0x000000ffff0b7224 */ /* 0x000fe400078e0012 */
[----:B------:R-:W-:-:S07]  /*2e40*/  IMAD.MOV.U32 R20, RZ, RZ, R19 ;  /* 0x000000ffff147224 */ /* 0x000fce00078e0013 */
[----:B0-----:R-:W-:Y:S05]  /*2e50*/  CALL.REL.NOINC `($__internal_0_$__cuda_sm20_div_u64) ;  /* 0x00000020002c7944 */ /* 0x001fea0003c00000 */
.L_x_60:
[----:B------:R-:W-:Y:S05]  /*2e60*/  BSYNC.RECONVERGENT B0 ;  /* 0x0000000000007941 */ /* 0x000fea0003800200 */
.L_x_58:
[----:B------:R-:W-:Y:S01]  /*2e70*/  ISETP.NE.U32.AND P0, PT, R13, RZ, PT ;  /* 0x000000ff0d00720c */ /* 0x000fe20003f05070 */
[----:B------:R-:W-:-:S12]  /*2e80*/  BSSY.RECONVERGENT B0, `(.L_x_61) ;  /* 0x000001b000007945 */ /* 0x000fd80003800200 */
        /* <DEDUP_REMOVED lines=15> */
[----:B------:R-:W-:-:S04]  /*2f80*/  @P0 IADD3 R8, PT, PT, R8, -R2, RZ ;  /* 0x8000000208080210 */ /* 0x000fc80007ffe0ff */
[----:B------:R-:W-:-:S13]  /*2f90*/  ISETP.GE.U32.AND P0, PT, R8, R2, PT ;  /* 0x000000020800720c */ /* 0x000fda0003f06070 */
[----:B------:R-:W-:Y:S01]  /*2fa0*/  @P0 IMAD.IADD R8, R8, 0x1, -R2 ;  /* 0x0000000108080824 */ /* 0x000fe200078e0a02 */
[----:B------:R-:W-:Y:S01]  /*2fb0*/  @!P1 LOP3.LUT R8, RZ, R2, RZ, 0x33, !PT ;  /* 0x00000002ff089212 */ /* 0x000fe200078e33ff */
[----:B------:R-:W-:Y:S06]  /*2fc0*/  BRA `(.L_x_63) ;  /* 0x0000000000187947 */ /* 0x000fec0003800000 */
.L_x_62:
[----:B------:R-:W-:Y:S01]  /*2fd0*/  IMAD.MOV.U32 R4, RZ, RZ, R12 ;  /* 0x000000ffff047224 */ /* 0x000fe200078e000c */
[----:B------:R-:W-:Y:S01]  /*2fe0*/  MOV R5, R13 ;  /* 0x0000000d00057202 */ /* 0x000fe20000000f00 */
[----:B------:R-:W-:Y:S01]  /*2ff0*/  IMAD.MOV.U32 R0, RZ, RZ, R2 ;  /* 0x000000ffff007224 */ /* 0x000fe200078e0002 */
[----:B------:R-:W-:Y:S01]  /*3000*/  MOV R6, 0x3030 ;  /* 0x0000303000067802 */ /* 0x000fe20000000f00 */
[----:B------:R-:W-:-:S07]  /*3010*/  IMAD.MOV.U32 R3, RZ, RZ, RZ ;  /* 0x000000ffff037224 */ /* 0x000fce00078e00ff */
[----:B0-----:R-:W-:Y:S05]  /*3020*/  CALL.REL.NOINC `($__internal_1_$__cuda_sm20_rem_u64) ;  /* 0x0000002000cc7944 */ /* 0x001fea0003c00000 */
.L_x_63:
[----:B------:R-:W-:Y:S05]  /*3030*/  BSYNC.RECONVERGENT B0 ;  /* 0x0000000000007941 */ /* 0x000fea0003800200 */
.L_x_61:
[----:B------:R-:W1:Y:S01]  /*3040*/  LDCU.64 UR4, c[0x0][0x380] ;  /* 0x00007000ff0477ac */ /* 0x000e620008000a00 */
[----:B------:R-:W-:Y:S02]  /*3050*/  R2UR UR6, R22 ;  /* 0x00000000160672ca */ /* 0x000fe400000e0000 */
[----:B------:R-:W-:Y:S02]  /*3060*/  R2UR UR7, R23 ;  /* 0x00000000170772ca */ /* 0x000fe400000e0000 */
[----:B-1----:R-:W-:-:S04]  /*3070*/  IADD3 R24, P0, PT, R8, UR4, RZ ;  /* 0x0000000408187c10 */ /* 0x002fc8000ff1e0ff */
[----:B------:R-:W-:Y:S01]  /*3080*/  IADD3.X R25, PT, PT, R9, UR5, RZ, P0, !PT ;  /* 0x0000000509197c10 */ /* 0x000fe200087fe4ff */
[----:B------:R-:W-:Y:S01]  /*3090*/  IMAD.MOV.U32 R10, RZ, RZ, R8 ;  /* 0x000000ffff0a7224 */ /* 0x000fe200078e0008 */
[----:B------:R1:W-:Y:S01]  /*30a0*/  STL.64 [R1+0x20], R12 ;  /* 0x0000200c01007387 */ /* 0x0003e20000100a00 */
[----:B------:R-:W2:Y:S04]  /*30b0*/  LDCU.64 UR4, c[0x4][0x18] ;  /* 0x01000300ff0477ac */ /* 0x000ea80008000a00 */
[----:B------:R-:W3:Y:S01]  /*30c0*/  LDG.E.S8 R11, desc[UR6][R24.64] ;  /* 0x00000006180b7981 */ /* 0x000ee2000c1e1300 */
[----:B0-----:R-:W-:Y:S01]  /*30d0*/  IADD3 R16, P0, PT, R27, R30, RZ ;  /* 0x0000001e1b107210 */ /* 0x001fe20007f1e0ff */
[----:B------:R-:W-:Y:S01]  /*30e0*/  IMAD.MOV.U32 R6, RZ, RZ, R28 ;  /* 0x000000ffff067224 */ /* 0x000fe200078e001c */
[----:B------:R-:W-:Y:S01]  /*30f0*/  MOV R8, 0x0 ;  /* 0x0000000000087802 */ /* 0x000fe20000000f00 */
[----:B------:R0:W-:Y:S01]  /*3100*/  STL [R1+0x18], R2 ;  /* 0x0000180201007387 */ /* 0x0001e20000100800 */
[----:B------:R-:W-:-:S02]  /*3110*/  IMAD.MOV.U32 R7, RZ, RZ, R26 ;  /* 0x000000ffff077224 */ /* 0x000fc400078e001a */
[----:B------:R-:W-:Y:S01]  /*3120*/  IMAD.X R17, R32, 0x1, R29, P0 ;  /* 0x0000000120117824 */ /* 0x000fe200000e061d */
[----:B-1----:R-:W-:Y:S01]  /*3130*/  MOV R13, R19 ;  /* 0x00000013000d7202 */ /* 0x002fe20000000f00 */
[----:B------:R-:W-:Y:S01]  /*3140*/  IMAD.MOV.U32 R12, RZ, RZ, R18 ;  /* 0x000000ffff0c7224 */ /* 0x000fe200078e0012 */
[----:B------:R-:W1:Y:S02]  /*3150*/  LDC.64 R8, c[0x4][R8] ;  /* 0x0100000008087b82 */ /* 0x000e640000000a00 */
[----:B------:R0:W-:Y:S01]  /*3160*/  STL.64 [R1], R16 ;  /* 0x0000001001007387 */ /* 0x0001e20000100a00 */
[----:B--2---:R-:W-:-:S03]  /*3170*/  IMAD.U32 R4, RZ, RZ, UR4 ;  /* 0x00000004ff047e24 */ /* 0x004fc6000f8e00ff */
[----:B------:R0:W-:Y:S01]  /*3180*/  STL.64 [R1+0x10], R12 ;  /* 0x0000100c01007387 */ /* 0x0001e20000100a00 */
[----:B------:R-:W-:-:S03]  /*3190*/  MOV R5, UR5 ;  /* 0x0000000500057c02 */ /* 0x000fc60008000f00 */
[----:B-1-3--:R0:W-:Y:S04]  /*31a0*/  STL.64 [R1+0x8], R10 ;  /* 0x0000080a01007387 */ /* 0x00a1e80000100a00 */
[----:B------:R-:W-:-:S07]  /*31b0*/  LEPC R20, `(.L_x_64) ;  /* 0x000000001014794e */ /* 0x000fce0000000000 */
[----:B0-----:R-:W-:Y:S05]  /*31c0*/  CALL.ABS.NOINC R8 ;  /* 0x0000000008007343 */ /* 0x001fea0003c00000 */
.L_x_64:
[----:B------:R-:W-:Y:S02]  /*31d0*/  R2UR UR4, R22 ;  /* 0x00000000160472ca */ /* 0x000fe400000e0000 */
[----:B------:R-:W-:-:S13]  /*31e0*/  R2UR UR5, R23 ;  /* 0x00000000170572ca */ /* 0x000fda00000e0000 */
[----:B------:R-:W2:Y:S01]  /*31f0*/  LDG.E.U8 R25, desc[UR4][R24.64] ;  /* 0x0000000418197981 */ /* 0x000ea2000c1e1100 */
[----:B------:R-:W0:Y:S01]  /*3200*/  LDCU.64 UR4, c[0x0][0x398] ;  /* 0x00007300ff0477ac */ /* 0x000e220008000a00 */
[----:B------:R-:W-:Y:S01]  /*3210*/  R2UR UR6, R22 ;  /* 0x00000000160672ca */ /* 0x000fe200000e0000 */
[----:B------:R-:W-:Y:S01]  /*3220*/  BSSY.RECONVERGENT B0, `(.L_x_65) ;  /* 0x0000024000007945 */ /* 0x000fe20003800200 */
[----:B------:R-:W-:Y:S01]  /*3230*/  R2UR UR7, R23 ;  /* 0x00000000170772ca */ /* 0x000fe200000e0000 */
[----:B------:R-:W-:Y:S01]  /*3240*/  VIADD R0, R2, 0xffffffff ;  /* 0xffffffff02007836 */ /* 0x000fe20000000000 */
[----:B0-----:R-:W-:-:S04]  /*3250*/  IADD3 R16, P0, PT, R16, UR4, RZ ;  /* 0x0000000410107c10 */ /* 0x001fc8000ff1e0ff */
[----:B------:R-:W-:Y:S02]  /*3260*/  IADD3.X R17, PT, PT, R17, UR5, RZ, P0, !PT ;  /* 0x0000000511117c10 */ /* 0x000fe400087fe4ff */
[----:B------:R-:W-:-:S05]  /*3270*/  ISETP.NE.U32.AND P0, PT, R19, RZ, PT ;  /* 0x000000ff1300720c */ /* 0x000fca0003f05070 */
[----:B--2---:R0:W-:Y:S08]  /*3280*/  STG.E.U8 desc[UR6][R16.64], R25 ;  /* 0x0000001910007986 */ /* 0x0041f0000c101106 */
[----:B------:R-:W-:Y:S05]  /*3290*/  @P0 BRA `(.L_x_66) ;  /* 0x0000000000500947 */ /* 0x000fea0003800000 */
[----:B------:R-:W1:Y:S01]  /*32a0*/  I2F.U32.RP R3, R0 ;  /* 0x0000000000037306 */ /* 0x000e620000209000 */
[----:B------:R-:W-:Y:S01]  /*32b0*/  IMAD.MOV R7, RZ, RZ, -R0 ;  /* 0x000000ffff077224 */ /* 0x000fe200078e0a00 */
[----:B------:R-:W-:Y:S01]  /*32c0*/  ISETP.NE.U32.AND P2, PT, R0, RZ, PT ;  /* 0x000000ff0000720c */ /* 0x000fe20003f45070 */
[----:B0-----:R-:W-:-:S05]  /*32d0*/  IMAD.MOV.U32 R25, RZ, RZ, RZ ;  /* 0x000000ffff197224 */ /* 0x001fca00078e00ff */
[----:B-1----:R-:W0:Y:S02]  /*32e0*/  MUFU.RCP R3, R3 ;  /* 0x0000000300037308 */ /* 0x002e240000001000 */
[----:B0-----:R-:W-:-:S06]  /*32f0*/  IADD3 R4, PT, PT, R3, 0xffffffe, RZ ;  /* 0x0ffffffe03047810 */ /* 0x001fcc0007ffe0ff */
[----:B------:R0:W1:Y:S02]  /*3300*/  F2I.FTZ.U32.TRUNC.NTZ R5, R4 ;  /* 0x0000000400057305 */ /* 0x000064000021f000 */
[----:B0-----:R-:W-:Y:S02]  /*3310*/  IMAD.MOV.U32 R4, RZ, RZ, RZ ;  /* 0x000000ffff047224 */ /* 0x001fe400078e00ff */
[----:B-1----:R-:W-:-:S04]  /*3320*/  IMAD R7, R7, R5, RZ ;  /* 0x0000000507077224 */ /* 0x002fc800078e02ff */
[----:B------:R-:W-:-:S06]  /*3330*/  IMAD.HI.U32 R5, R5, R7, R4 ;  /* 0x0000000705057227 */ /* 0x000fcc00078e0004 */
[----:B------:R-:W-:-:S04]  /*3340*/  IMAD.HI.U32 R24, R5, R18, RZ ;  /* 0x0000001205187227 */ /* 0x000fc800078e00ff */
[----:B------:R-:W-:-:S04]  /*3350*/  IMAD.MOV R19, RZ, RZ, -R24 ;  /* 0x000000ffff137224 */ /* 0x000fc800078e0a18 */
[----:B------:R-:W-:-:S05]  /*3360*/  IMAD R19, R0, R19, R18 ;  /* 0x0000001300137224 */ /* 0x000fca00078e0212 */
[----:B------:R-:W-:-:S13]  /*3370*/  ISETP.GE.U32.AND P0, PT, R19, R0, PT ;  /* 0x000000001300720c */ /* 0x000fda0003f06070 */
[----:B------:R-:W-:Y:S01]  /*3380*/  @P0 IADD3 R19, PT, PT, -R0, R19, RZ ;  /* 0x0000001300130210 */ /* 0x000fe20007ffe1ff */
[----:B------:R-:W-:-:S03]  /*3390*/  @P0 VIADD R24, R24, 0x1 ;  /* 0x0000000118180836 */ /* 0x000fc60000000000 */
[----:B------:R-:W-:-:S13]  /*33a0*/  ISETP.GE.U32.AND P1, PT, R19, R0, PT ;  /* 0x000000001300720c */ /* 0x000fda0003f26070 */
[----:B------:R-:W-:Y:S01]  /*33b0*/  @P1 VIADD R24, R24, 0x1 ;  /* 0x0000000118181836 */ /* 0x000fe20000000000 */
[----:B------:R-:W-:Y:S01]  /*33c0*/  @!P2 LOP3.LUT R24, RZ, R0, RZ, 0x33, !PT ;  /* 0x00000000ff18a212 */ /* 0x000fe200078e33ff */
[----:B------:R-:W-:Y:S06]  /*33d0*/  BRA `(.L_x_67) ;  /* 0x0000000000207947 */ /* 0x000fec0003800000 */
.L_x_66:
[----:B------:R-:W-:Y:S01]  /*33e0*/  HFMA2 R20, -RZ, RZ, 0, 0 ;  /* 0x00000000ff147431 */ /* 0x000fe200000001ff */
[----:B------:R-:W-:Y:S01]  /*33f0*/  MOV R4, R18 ;  /* 0x0000001200047202 */ /* 0x000fe20000000f00 */
[----:B------:R-:W-:Y:S01]  /*3400*/  IMAD.MOV.U32 R3, RZ, RZ, R19 ;  /* 0x000000ffff037224 */ /* 0x000fe200078e0013 */
[----:B------:R-:W-:Y:S01]  /*3410*/  MOV R10, 0x3440 ;  /* 0x00003440000a7802 */ /* 0x000fe20000000f00 */
[----:B------:R-:W-:-:S07]  /*3420*/  IMAD.MOV.U32 R11, RZ, RZ, R0 ;  /* 0x000000ffff0b7224 */ /* 0x000fce00078e0000 */
[----:B0-----:R-:W-:Y:S05]  /*3430*/  CALL.REL.NOINC `($__internal_0_$__cuda_sm20_div_u64) ;  /* 0x0000001800b47944 */ /* 0x001fea0003c00000 */
[----:B------:R-:W-:Y:S02]  /*3440*/  IMAD.MOV.U32 R24, RZ, RZ, R12 ;  /* 0x000000ffff187224 */ /* 0x000fe400078e000c */
[----:B------:R-:W-:-:S07]  /*3450*/  IMAD.MOV.U32 R25, RZ, RZ, R13 ;  /* 0x000000ffff197224 */ /* 0x000fce00078e000d */
.L_x_67:
[----:B------:R-:W-:Y:S05]  /*3460*/  BSYNC.RECONVERGENT B0 ;  /* 0x0000000000007941 */ /* 0x000fea0003800200 */
.L_x_65:
[----:B------:R-:W-:Y:S01]  /*3470*/  LOP3.LUT R3, R32, R25, RZ, 0xfc, !PT ;  /* 0x0000001920037212 */ /* 0x000fe200078efcff */
[----:B------:R-:W-:Y:S03]  /*3480*/  BSSY.RECONVERGENT B0, `(.L_x_68) ;  /* 0x000001d000007945 */ /* 0x000fe60003800200 */
[----:B------:R-:W-:-:S13]  /*3490*/  ISETP.NE.U32.AND P0, PT, R3, RZ, PT ;  /* 0x000000ff0300720c */ /* 0x000fda0003f05070 */
[----:B------:R-:W-:Y:S05]  /*34a0*/  @P0 BRA `(.L_x_69) ;  /* 0x0000000000500947 */ /* 0x000fea0003800000 */
[----:B------:R-:W0:Y:S01]  /*34b0*/  I2F.U32.RP R3, R24 ;  /* 0x0000001800037306 */ /* 0x000e220000209000 */
[----:B------:R-:W-:Y:S01]  /*34c0*/  ISETP.NE.U32.AND P2, PT, R24, RZ, PT ;  /* 0x000000ff1800720c */ /* 0x000fe20003f45070 */
[----:B------:R-:W-:-:S06]  /*34d0*/  IMAD.MOV.U32 R13, RZ, RZ, RZ ;  /* 0x000000ffff0d7224 */ /* 0x000fcc00078e00ff */
[----:B0-----:R-:W0:Y:S02]  /*34e0*/  MUFU.RCP R3, R3 ;  /* 0x0000000300037308 */ /* 0x001e240000001000 */
[----:B0-----:R-:W-:-:S06]  /*34f0*/  IADD3 R4, PT, PT, R3, 0xffffffe, RZ ;  /* 0x0ffffffe03047810 */ /* 0x001fcc0007ffe0ff */
        /* <DEDUP_REMOVED lines=15> */
.L_x_69:
[----:B------:R-:W-:Y:S01]  /*35f0*/  IMAD.MOV.U32 R4, RZ, RZ, R27 ;  /* 0x000000ffff047224 */ /* 0x000fe200078e001b */
[----:B------:R-:W-:Y:S01]  /*3600*/  MOV R3, R32 ;  /* 0x0000002000037202 */ /* 0x000fe20000000f00 */
[----:B------:R-:W-:Y:S01]  /*3610*/  IMAD.MOV.U32 R11, RZ, RZ, R24 ;  /* 0x000000ffff0b7224 */ /* 0x000fe200078e0018 */
[----:B------:R-:W-:Y:S01]  /*3620*/  MOV R10, 0x3650 ;  /* 0x00003650000a7802 */ /* 0x000fe20000000f00 */
[----:B------:R-:W-:-:S07]  /*3630*/  IMAD.MOV.U32 R20, RZ, RZ, R25 ;  /* 0x000000ffff147224 */ /* 0x000fce00078e0019 */
[----:B------:R-:W-:Y:S05]  /*3640*/  CALL.REL.NOINC `($__internal_0_$__cuda_sm20_div_u64) ;  /* 0x0000001800307944 */ /* 0x000fea0003c00000 */
.L_x_70:
[----:B------:R-:W-:Y:S05]  /*3650*/  BSYNC.RECONVERGENT B0 ;  /* 0x0000000000007941 */ /* 0x000fea0003800200 */
.L_x_68:
[----:B------:R-:W-:Y:S01]  /*3660*/  ISETP.NE.U32.AND P0, PT, R13, RZ, PT ;  /* 0x000000ff0d00720c */ /* 0x000fe20003f05070 */
[----:B------:R-:W-:-:S12]  /*3670*/  BSSY.RECONVERGENT B0, `(.L_x_71) ;  /* 0x000001a000007945 */ /* 0x000fd80003800200 */
[----:B------:R-:W-:Y:S05]  /*3680*/  @P0 BRA `(.L_x_72) ;  /* 0x00000000004c0947 */ /* 0x000fea0003800000 */
[----:B------:R-:W0:Y:S01]  /*3690*/  I2F.U32.RP R6, R0 ;  /* 0x0000000000067306 */ /* 0x000e220000209000 */
[----:B------:R-:W-:Y:S01]  /*36a0*/  IMAD.MOV R3, RZ, RZ, -R0 ;  /* 0x000000ffff037224 */ /* 0x000fe200078e0a00 */
[----:B------:R-:W-:Y:S01]  /*36b0*/  ISETP.NE.U32.AND P1, PT, R0, RZ, PT ;  /* 0x000000ff0000720c */ /* 0x000fe20003f25070 */
[----:B------:R-:W-:-:S05]  /*36c0*/  HFMA2 R9, -RZ, RZ, 0, 0 ;  /* 0x00000000ff097431 */ /* 0x000fca00000001ff */
[----:B0-----:R-:W0:Y:S02]  /*36d0*/  MUFU.RCP R6, R6 ;  /* 0x0000000600067308 */ /* 0x001e240000001000 */
[----:B0-----:R-:W-:-:S06]  /*36e0*/  IADD3 R4, PT, PT, R6, 0xffffffe, RZ ;  /* 0x0ffffffe06047810 */ /* 0x001fcc0007ffe0ff */
[----:B------:R0:W1:Y:S02]  /*36f0*/  F2I.FTZ.U32.TRUNC.NTZ R5, R4 ;  /* 0x0000000400057305 */ /* 0x000064000021f000 */
[----:B0-----:R-:W-:Y:S02]  /*3700*/  IMAD.MOV.U32 R4, RZ, RZ, RZ ;  /* 0x000000ffff047224 */ /* 0x001fe400078e00ff */
[----:B-1----:R-:W-:-:S04]  /*3710*/  IMAD R3, R3, R5, RZ ;  /* 0x0000000503037224 */ /* 0x002fc800078e02ff */
        /* <DEDUP_REMOVED lines=10> */
.L_x_72:
[----:B------:R-:W-:Y:S01]  /*37c0*/  IMAD.MOV.U32 R4, RZ, RZ, R12 ;  /* 0x000000ffff047224 */ /* 0x000fe200078e000c */
[----:B------:R-:W-:Y:S01]  /*37d0*/  MOV R3, RZ ;  /* 0x000000ff00037202 */ /* 0x000fe20000000f00 */
[----:B------:R-:W-:Y:S01]  /*37e0*/  IMAD.MOV.U32 R5, RZ, RZ, R13 ;  /* 0x000000ffff057224 */ /* 0x000fe200078e000d */
[----:B------:R-:W-:-:S07]  /*37f0*/  MOV R6, 0x3810 ;  /* 0x0000381000067802 */ /* 0x000fce0000000f00 */
[----:B------:R-:W-:Y:S05]  /*3800*/  CALL.REL.NOINC `($__internal_1_$__cuda_sm20_rem_u64) ;  /* 0x0000001800d47944 */ /* 0x000fea0003c00000 */
.L_x_73:
[----:B------:R-:W-:Y:S05]  /*3810*/  BSYNC.RECONVERGENT B0 ;  /* 0x0000000000007941 */ /* 0x000fea0003800200 */
.L_x_71:
[----:B------:R-:W0:Y:S01]  /*3820*/  LDCU.64 UR4, c[0x0][0x380] ;  /* 0x00007000ff0477ac */ /* 0x000e220008000a00 */
[----:B------:R-:W-:Y:S02]  /*3830*/  R2UR UR6, R22 ;  /* 0x00000000160672ca */ /* 0x000fe400000e0000 */
[----:B------:R-:W-:Y:S02]  /*3840*/  R2UR UR7, R23 ;  /* 0x00000000170772ca */ /* 0x000fe400000e0000 */
[----:B0-----:R-:W-:-:S04]  /*3850*/  IADD3 R18, P0, PT, R8, UR4, RZ ;  /* 0x0000000408127c10 */ /* 0x001fc8000ff1e0ff */
[----:B------:R-:W-:Y:S01]  /*3860*/  IADD3.X R19, PT, PT, R9, UR5, RZ, P0, !PT ;  /* 0x0000000509137c10 */ /* 0x000fe200087fe4ff */
[----:B------:R-:W-:Y:S01]  /*3870*/  IMAD.MOV.U32 R10, RZ, RZ, R8 ;  /* 0x000000ffff0a7224 */ /* 0x000fe200078e0008 */
[----:B------:R0:W-:Y:S01]  /*3880*/  STL [R1+0x18], R0 ;  /* 0x0000180001007387 */ /* 0x0001e20000100800 */
[----:B------:R-:W1:Y:S04]  /*3890*/  LDCU.64 UR4, c[0x4][0x18] ;  /* 0x01000300ff0477ac */ /* 0x000e680008000a00 */
[----:B------:R-:W2:Y:S01]  /*38a0*/  LDG.E.S8 R11, desc[UR6][R18.64] ;  /* 0x00000006120b7981 */ /* 0x000ea2000c1e1300 */
[----:B------:R-:W-:Y:S01]  /*38b0*/  IADD3 R14, P0, P1, R30, 0x1, R27 ;  /* 0x000000011e0e7810 */ /* 0x000fe2000791e01b */
[----:B------:R-:W-:Y:S01]  /*38c0*/  IMAD.MOV.U32 R6, RZ, RZ, R28 ;  /* 0x000000ffff067224 */ /* 0x000fe200078e001c */
[----:B------:R-:W-:Y:S01]  /*38d0*/  MOV R8, 0x0 ;  /* 0x0000000000087802 */ /* 0x000fe20000000f00 */
[----:B------:R0:W-:Y:S01]  /*38e0*/  STL.64 [R1+0x20], R12 ;  /* 0x0000200c01007387 */ /* 0x0001e20000100a00 */
[----:B------:R-:W-:Y:S01]  /*38f0*/  IADD3.X R15, PT, PT, R29, RZ, R32, P0, P1 ;  /* 0x000000ff1d0f7210 */ /* 0x000fe200007e2420 */
[----:B------:R-:W-:-:S02]  /*3900*/  IMAD.MOV.U32 R7, RZ, RZ, R26 ;  /* 0x000000ffff077224 */ /* 0x000fc400078e001a */
[----:B------:R0:W-:Y:S01]  /*3910*/  STL.64 [R1+0x10], R24 ;  /* 0x0000101801007387 */ /* 0x0001e20000100a00 */
[----:B------:R-:W3:Y:S03]  /*3920*/  LDC.64 R8, c[0x4][R8] ;  /* 0x0100000008087b82 */ /* 0x000ee60000000a00 */
[----:B------:R0:W-:Y:S01]  /*3930*/  STL.64 [R1], R14 ;  /* 0x0000000e01007387 */ /* 0x0001e20000100a00 */
[----:B-1----:R-:W-:Y:S01]  /*3940*/  IMAD.U32 R4, RZ, RZ, UR4 ;  /* 0x00000004ff047e24 */ /* 0x002fe2000f8e00ff */
[----:B------:R-:W-:Y:S02]  /*3950*/  MOV R5, UR5 ;  /* 0x0000000500057c02 */ /* 0x000fe40008000f00 */
[----:B--23--:R0:W-:Y:S05]  /*3960*/  STL.64 [R1+0x8], R10 ;  /* 0x0000080a01007387 */ /* 0x00c1ea0000100a00 */
[----:B------:R-:W-:-:S07]  /*3970*/  LEPC R20, `(.L_x_74) ;  /* 0x000000001014794e */ /* 0x000fce0000000000 */
[----:B0-----:R-:W-:Y:S05]  /*3980*/  CALL.ABS.NOINC R8 ;  /* 0x0000000008007343 */ /* 0x001fea0003c00000 */
.L_x_74:
[----:B------:R-:W-:Y:S02]  /*3990*/  R2UR UR4, R22 ;  /* 0x00000000160472ca */ /* 0x000fe400000e0000 */
[----:B------:R-:W-:-:S13]  /*39a0*/  R2UR UR5, R23 ;  /* 0x00000000170572ca */ /* 0x000fda00000e0000 */
[----:B------:R-:W2:Y:S01]  /*39b0*/  LDG.E.U8 R19, desc[UR4][R18.64] ;  /* 0x0000000412137981 */ /* 0x000ea2000c1e1100 */
[----:B------:R-:W-:Y:S02]  /*39c0*/  IADD3 R30, P0, PT, R30, 0x2, RZ ;  /* 0x000000021e1e7810 */ /* 0x000fe40007f1e0ff */
[----:B------:R-:W-:-:S03]  /*39d0*/  IADD3 R2, PT, PT, R2, -0x2, RZ ;  /* 0xfffffffe02027810 */ /* 0x000fc60007ffe0ff */
[----:B------:R-:W-:Y:S01]  /*39e0*/  IMAD.X R29, RZ, RZ, R29, P0 ;  /* 0x000000ffff1d7224 */ /* 0x000fe200000e061d */
[----:B--2---:R1:W-:Y:S07]  /*39f0*/  STG.E.U8 desc[UR4][R16.64+0x1], R19 ;  /* 0x0000011310007986 */ /* 0x0043ee000c101104 */
.L_x_54:
[----:B------:R-:W2:Y:S02]  /*3a00*/  LDCU UR4, c[0x0][0x388] ;  /* 0x00007100ff0477ac */ /* 0x000ea40008000800 */
[----:B--2---:R-:W-:-:S04]  /*3a10*/  ULOP3.LUT UR4, UR4, 0x1, URZ, 0xc0, !UPT ;  /* 0x0000000104047892 */ /* 0x004fc8000f8ec0ff */
[----:B------:R-:W-:-:S09]  /*3a20*/  UISETP.NE.U32.AND UP0, UPT, UR4, 0x1, UPT ;  /* 0x000000010400788c */ /* 0x000fd2000bf05070 */
[----:B------:R-:W-:Y:S05]  /*3a30*/  BRA.U UP0, `(.L_x_53) ;  /* 0x0000000500ec7547 */ /* 0x000fea000b800000 */
[----:B------:R-:W-:Y:S01]  /*3a40*/  ISETP.NE.U32.AND P0, PT, R25, RZ, PT ;  /* 0x000000ff1900720c */ /* 0x000fe20003f05070 */
[----:B------:R-:W-:-:S12]  /*3a50*/  BSSY.RECONVERGENT B0, `(.L_x_75) ;  /* 0x000001e000007945 */ /* 0x000fd80003800200 */
[----:B------:R-:W-:Y:S05]  /*3a60*/  @P0 BRA `(.L_x_76) ;  /* 0x0000000000500947 */ /* 0x000fea0003800000 */
[----:B------:R-:W2:Y:S01]  /*3a70*/  I2F.U32.RP R0, R2 ;  /* 0x0000000200007306 */ /* 0x000ea20000209000 */
[----:B------:R-:W-:Y:S01]  /*3a80*/  ISETP.NE.U32.AND P2, PT, R2, RZ, PT ;  /* 0x000000ff0200720c */ /* 0x000fe20003f45070 */
[----:B------:R-:W-:-:S06]  /*3a90*/  HFMA2 R15, -RZ, RZ, 0, 0 ;  /* 0x00000000ff0f7431 */ /* 0x000fcc00000001ff */
[----:B--2---:R-:W2:Y:S02]  /*3aa0*/  MUFU.RCP R0, R0 ;  /* 0x0000000000007308 */ /* 0x004ea40000001000 */
[----:B--2---:R-:W-:-:S06]  /*3ab0*/  VIADD R4, R0, 0xffffffe ;  /* 0x0ffffffe00047836 */ /* 0x004fcc0000000000 */
[----:B------:R2:W3:Y:S02]  /*3ac0*/  F2I.FTZ.U32.TRUNC.NTZ R5, R4 ;  /* 0x0000000400057305 */ /* 0x0004e4000021f000 */
[----:B--2---:R-:W-:Y:S01]  /*3ad0*/  IMAD.MOV.U32 R4, RZ, RZ, RZ ;  /* 0x000000ffff047224 */ /* 0x004fe200078e00ff */
[----:B---3--:R-:W-:-:S05]  /*3ae0*/  IADD3 R3, PT, PT, RZ, -R5, RZ ;  /* 0x80000005ff037210 */ /* 0x008fca0007ffe0ff */
        /* <DEDUP_REMOVED lines=12> */
.L_x_76:
[----:B------:R-:W-:Y:S01]  /*3bb0*/  IMAD.MOV.U32 R4, RZ, RZ, R24 ;  /* 0x000000ffff047224 */ /* 0x000fe200078e0018 */
[----:B------:R-:W-:Y:S01]  /*3bc0*/  MOV R11, R2 ;  /* 0x00000002000b7202 */ /* 0x000fe20000000f00 */
[----:B------:R-:W-:Y:S01]  /*3bd0*/  IMAD.MOV.U32 R3, RZ, RZ, R25 ;  /* 0x000000ffff037224 */ /* 0x000fe200078e0019 */
[----:B------:R-:W-:Y:S01]  /*3be0*/  MOV R10, 0x3c10 ;  /* 0x00003c10000a7802 */ /* 0x000fe20000000f00 */
[----:B------:R-:W-:-:S07]  /*3bf0*/  IMAD.MOV.U32 R20, RZ, RZ, RZ ;  /* 0x000000ffff147224 */ /* 0x000fce00078e00ff */
[----:B01----:R-:W-:Y:S05]  /*3c00*/  CALL.REL.NOINC `($__internal_0_$__cuda_sm20_div_u64) ;  /* 0x0000001000c07944 */ /* 0x003fea0003c00000 */
[----:B------:R-:W-:Y:S01]  /*3c10*/  IMAD.MOV.U32 R14, RZ, RZ, R12 ;  /* 0x000000ffff0e7224 */ /* 0x000fe200078e000c */
[----:B------:R-:W-:-:S07]  /*3c20*/  MOV R15, R13 ;  /* 0x0000000d000f7202 */ /* 0x000fce0000000f00 */
.L_x_77:
[----:B------:R-:W-:Y:S05]  /*3c30*/  BSYNC.RECONVERGENT B0 ;  /* 0x0000000000007941 */ /* 0x000fea0003800200 */
.L_x_75:
[----:B------:R-:W-:Y:S01]  /*3c40*/  LOP3.LUT R0, R32, R15, RZ, 0xfc, !PT ;  /* 0x0000000f20007212 */ /* 0x000fe200078efcff */
[----:B------:R-:W-:Y:S03]  /*3c50*/  BSSY.RECONVERGENT B0, `(.L_x_78) ;  /* 0x000001d000007945 */ /* 0x000fe60003800200 */
[----:B------:R-:W-:-:S13]  /*3c60*/  ISETP.NE.U32.AND P0, PT, R0, RZ, PT ;  /* 0x000000ff0000720c */ /* 0x000fda0003f05070 */
[----:B------:R-:W-:Y:S05]  /*3c70*/  @P0 BRA `(.L_x_79) ;  /* 0x0000000000500947 */ /* 0x000fea0003800000 */
[----:B------:R-:W2:Y:S01]  /*3c80*/  I2F.U32.RP R0, R14 ;  /* 0x0000000e00007306 */ /* 0x000ea20000209000 */
[----:B------:R-:W-:Y:S01]  /*3c90*/  ISETP.NE.U32.AND P2, PT, R14, RZ, PT ;  /* 0x000000ff0e00720c */ /* 0x000fe20003f45070 */
[----:B------:R-:W-:-:S06]  /*3ca0*/  IMAD.MOV.U32 R13, RZ, RZ, RZ ;  /* 0x000000ffff0d7224 */ /* 0x000fcc00078e00ff */
[----:B--2---:R-:W2:Y:S02]  /*3cb0*/  MUFU.RCP R0, R0 ;  /* 0x0000000000007308 */ /* 0x004ea40000001000 */
[----:B--2---:R-:W-:-:S06]  /*3cc0*/  VIADD R4, R0, 0xffffffe ;  /* 0x0ffffffe00047836 */ /* 0x004fcc0000000000 */
[----:B------:R2:W3:Y:S02]  /*3cd0*/  F2I.FTZ.U32.TRUNC.NTZ R5, R4 ;  /* 0x0000000400057305 */ /* 0x0004e4000021f000 */
[----:B--2---:R-:W-:Y:S02]  /*3ce0*/  HFMA2 R4, -RZ, RZ, 0, 0 ;  /* 0x00000000ff047431 */ /* 0x004fe400000001ff */
[----:B---3--:R-:W-:-:S04]  /*3cf0*/  IMAD.MOV R3, RZ, RZ, -R5 ;  /* 0x000000ffff037224 */ /* 0x008fc800078e0a05 */
[----:B------:R-:W-:-:S04]  /*3d00*/  IMAD R3, R3, R14, RZ ;  /* 0x0000000e03037224 */ /* 0x000fc800078e02ff */
[----:B------:R-:W-:-:S06]  /*3d10*/  IMAD.HI.U32 R6, R5, R3, R4 ;  /* 0x0000000305067227 */ /* 0x000fcc00078e0004 */
[----:B------:R-:W-:-:S04]  /*3d20*/  IMAD.HI.U32 R12, R6, R27, RZ ;  /* 0x0000001b060c7227 */ /* 0x000fc800078e00ff */
[----:B------:R-:W-:-:S04]  /*3d30*/  IMAD.MOV R3, RZ, RZ, -R12 ;  /* 0x000000ffff037224 */ /* 0x000fc800078e0a0c */
[----:B------:R-:W-:-:S05]  /*3d40*/  IMAD R3, R14, R3, R27 ;  /* 0x000000030e037224 */ /* 0x000fca00078e021b */
[----:B------:R-:W-:-:S13]  /*3d50*/  ISETP.GE.U32.AND P0, PT, R3, R14, PT ;  /* 0x0000000e0300720c */ /* 0x000fda0003f06070 */
[----:B------:R-:W-:Y:S01]  /*3d60*/  @P0 IMAD.IADD R3, R3, 0x1, -R14 ;  /* 0x0000000103030824 */ /* 0x000fe200078e0a0e */
[----:B------:R-:W-:-:S04]  /*3d70*/  @P0 IADD3 R12, PT, PT, R12, 0x1, RZ ;  /* 0x000000010c0c0810 */ /* 0x000fc80007ffe0ff */
[----:B------:R-:W-:-:S13]  /*3d80*/  ISETP.GE.U32.AND P1, PT, R3, R14, PT ;  /* 0x0000000e0300720c */ /* 0x000fda0003f26070 */
[----:B------:R-:W-:Y:S01]  /*3d90*/  @P1 VIADD R12, R12, 0x1 ;  /* 0x000000010c0c1836 */ /* 0x000fe20000000000 */
[----:B------:R-:W-:Y:S01]  /*3da0*/  @!P2 LOP3.LUT R12, RZ, R14, RZ, 0x33, !PT ;  /* 0x0000000eff0ca212 */ /* 0x000fe200078e33ff */
[----:B------:R-:W-:Y:S06]  /*3db0*/  BRA `(.L_x_80) ;  /* 0x0000000000187947 */ /* 0x000fec0003800000 */
.L_x_79:
[----:B------:R-:W-:Y:S01]  /*3dc0*/  MOV R4, R27 ;  /* 0x0000001b00047202 */ /* 0x000fe20000000f00 */
[----:B------:R-:W-:Y:S01]  /*3dd0*/  IMAD.MOV.U32 R3, RZ, RZ, R32 ;  /* 0x000000ffff037224 */ /* 0x000fe200078e0020 */
[----:B------:R-:W-:Y:S01]  /*3de0*/  MOV R20, R15 ;  /* 0x0000000f00147202 */ /* 0x000fe20000000f00 */
[----:B------:R-:W-:Y:S01]  /*3df0*/  IMAD.MOV.U32 R11, RZ, RZ, R14 ;  /* 0x000000ffff0b7224 */ /* 0x000fe200078e000e */
[----:B------:R-:W-:-:S07]  /*3e00*/  MOV R10, 0x3e20 ;  /* 0x00003e20000a7802 */ /* 0x000fce0000000f00 */
[----:B01----:R-:W-:Y:S05]  /*3e10*/  CALL.REL.NOINC `($__internal_0_$__cuda_sm20_div_u64) ;  /* 0x00000010003c7944 */ /* 0x003fea0003c00000 */
.L_x_80:
[----:B------:R-:W-:Y:S05]  /*3e20*/  BSYNC.RECONVERGENT B0 ;  /* 0x0000000000007941 */ /* 0x000fea0003800200 */
.L_x_78:
[----:B------:R-:W-:Y:S01]  /*3e30*/  ISETP.NE.U32.AND P0, PT, R13, RZ, PT ;  /* 0x000000ff0d00720c */ /* 0x000fe20003f05070 */
[----:B------:R-:W-:-:S12]  /*3e40*/  BSSY.RECONVERGENT B0, `(.L_x_81) ;  /* 0x000001b000007945 */ /* 0x000fd80003800200 */
        /* <DEDUP_REMOVED lines=15> */
[----:B------:R-:W-:-:S05]  /*3f40*/  @P0 IMAD.IADD R8, R8, 0x1, -R2 ;  /* 0x0000000108080824 */ /* 0x000fca00078e0a02 */
[----:B------:R-:W-:-:S13]  /*3f50*/  ISETP.GE.U32.AND P0, PT, R8, R2, PT ;  /* 0x000000020800720c */ /* 0x000fda0003f06070 */
[-C--:B------:R-:W-:Y:S02]  /*3f60*/  @P0 IADD3 R8, PT, PT, R8, -R2.reuse, RZ ;  /* 0x8000000208080210 */ /* 0x080fe40007ffe0ff */
[----:B------:R-:W-:Y:S01]  /*3f70*/  @!P1 LOP3.LUT R8, RZ, R2, RZ, 0x33, !PT ;  /* 0x00000002ff089212 */ /* 0x000fe200078e33ff */
[----:B------:R-:W-:Y:S06]  /*3f80*/  BRA `(.L_x_83) ;  /* 0x0000000000187947 */ /* 0x000fec0003800000 */
.L_x_82:
[----:B------:R-:W-:Y:S01]  /*3f90*/  IMAD.MOV.U32 R4, RZ, RZ, R12 ;  /* 0x000000ffff047224 */ /* 0x000fe200078e000c */
[----:B------:R-:W-:Y:S01]  /*3fa0*/  MOV R5, R13 ;  /* 0x0000000d00057202 */ /* 0x000fe20000000f00 */
[----:B------:R-:W-:Y:S01]  /*3fb0*/  IMAD.MOV.U32 R0, RZ, RZ, R2 ;  /* 0x000000ffff007224 */ /* 0x000fe200078e0002 */
[----:B------:R-:W-:Y:S01]  /*3fc0*/  MOV R6, 0x3ff0 ;  /* 0x00003ff000067802 */ /* 0x000fe20000000f00 */
[----:B------:R-:W-:-:S07]  /*3fd0*/  IMAD.MOV.U32 R3, RZ, RZ, RZ ;  /* 0x000000ffff037224 */ /* 0x000fce00078e00ff */
[----:B01----:R-:W-:Y:S05]  /*3fe0*/  CALL.REL.NOINC `($__internal_1_$__cuda_sm20_rem_u64) ;  /* 0x0000001000dc7944 */ /* 0x003fea0003c00000 */
.L_x_83:
[----:B------:R-:W-:Y:S05]  /*3ff0*/  BSYNC.RECONVERGENT B0 ;  /* 0x0000000000007941 */ /* 0x000fea0003800200 */
.L_x_81:
[----:B------:R-:W0:Y:S01]  /*4000*/  LDCU.64 UR4, c[0x0][0x380] ;  /* 0x00007000ff0477ac */ /* 0x000e220008000a00 */
[----:B------:R-:W-:Y:S02]  /*4010*/  R2UR UR6, R22 ;  /* 0x00000000160672ca */ /* 0x000fe400000e0000 */
[----:B------:R-:W-:Y:S02]  /*4020*/  R2UR UR7, R23 ;  /* 0x00000000170772ca */ /* 0x000fe400000e0000 */
[----:B01----:R-:W-:-:S04]  /*4030*/  IADD3 R16, P0, PT, R8, UR4, RZ ;  /* 0x0000000408107c10 */ /* 0x003fc8000ff1e0ff */
[----:B------:R-:W-:Y:S01]  /*4040*/  IADD3.X R17, PT, PT, R9, UR5, RZ, P0, !PT ;  /* 0x0000000509117c10 */ /* 0x000fe200087fe4ff */
[----:B------:R0:W-:Y:S01]  /*4050*/  STL [R1+0x18], R2 ;  /* 0x0000180201007387 */ /* 0x0001e20000100800 */
[----:B------:R-:W-:Y:S01]  /*4060*/  MOV R0, 0x0 ;  /* 0x0000000000007802 */ /* 0x000fe20000000f00 */
[----:B------:R-:W1:Y:S04]  /*4070*/  LDCU.64 UR4, c[0x4][0x18] ;  /* 0x01000300ff0477ac */ /* 0x000e680008000a00 */
[----:B------:R-:W2:Y:S01]  /*4080*/  LDG.E.S8 R9, desc[UR6][R16.64] ;  /* 0x0000000610097981 */ /* 0x000ea2000c1e1300 */
[----:B------:R-:W-:Y:S01]  /*4090*/  IADD3 R18, P0, PT, R27, R30, RZ ;  /* 0x0000001e1b127210 */ /* 0x000fe20007f1e0ff */
[----:B------:R-:W-:Y:S01]  /*40a0*/  IMAD.MOV.U32 R7, RZ, RZ, R26 ;  /* 0x000000ffff077224 */ /* 0x000fe200078e001a */
[----:B------:R-:W-:Y:S01]  /*40b0*/  MOV R6, R28 ;  /* 0x0000001c00067202 */ /* 0x000fe20000000f00 */
[----:B------:R3:W-:Y:S01]  /*40c0*/  STL.64 [R1+0x10], R14 ;  /* 0x0000100e01007387 */ /* 0x0007e20000100a00 */
[----:B------:R-:W-:Y:S01]  /*40d0*/  IADD3.X R19, PT, PT, R32, R29, RZ, P0, !PT ;  /* 0x0000001d20137210 */ /* 0x000fe200007fe4ff */
[----:B0-----:R3:W0:Y:S02]  /*40e0*/  LDC.64 R2, c[0x4][R0] ;  /* 0x0100000000027b82 */ /* 0x0016240000000a00 */
[----:B------:R3:W-:Y:S04]  /*40f0*/  STL.64 [R1+0x20], R12 ;  /* 0x0000200c01007387 */ /* 0x0007e80000100a00 */
[----:B------:R3:W-:Y:S01]  /*4100*/  STL.64 [R1], R18 ;  /* 0x0000001201007387 */ /* 0x0007e20000100a00 */
[----:B-1----:R-:W-:-:S02]  /*4110*/  IMAD.U32 R4, RZ, RZ, UR4 ;  /* 0x00000004ff047e24 */ /* 0x002fc4000f8e00ff */
[----:B------:R-:W-:Y:S01]  /*4120*/  IMAD.U32 R5, RZ, RZ, UR5 ;  /* 0x00000005ff057e24 */ /* 0x000fe2000f8e00ff */
[----:B0-2---:R3:W-:Y:S06]  /*4130*/  STL.64 [R1+0x8], R8 ;  /* 0x0000080801007387 */ /* 0x0057ec0000100a00 */
[----:B------:R-:W-:-:S07]  /*4140*/  LEPC R20, `(.L_x_84) ;  /* 0x000000001014794e */ /* 0x000fce0000000000 */
[----:B---3--:R-:W-:Y:S05]  /*4150*/  CALL.ABS.NOINC R2 ;  /* 0x0000000002007343 */ /* 0x008fea0003c00000 */
.L_x_84:
[----:B------:R-:W-:Y:S02]  /*4160*/  R2UR UR4, R22 ;  /* 0x00000000160472ca */ /* 0x000fe400000e0000 */
[----:B------:R-:W-:-:S13]  /*4170*/  R2UR UR5, R23 ;  /* 0x00000000170572ca */ /* 0x000fda00000e0000 */
[----:B------:R-:W2:Y:S01]  /*4180*/  LDG.E.U8 R17, desc[UR4][R16.64] ;  /* 0x0000000410117981 */ /* 0x000ea2000c1e1100 */
[----:B------:R-:W0:Y:S01]  /*4190*/  LDCU.64 UR4, c[0x0][0x398] ;  /* 0x00007300ff0477ac */ /* 0x000e220008000a00 */
[----:B------:R-:W-:Y:S02]  /*41a0*/  R2UR UR6, R22 ;  /* 0x00000000160672ca */ /* 0x000fe400000e0000 */
[----:B------:R-:W-:Y:S02]  /*41b0*/  R2UR UR7, R23 ;  /* 0x00000000170772ca */ /* 0x000fe400000e0000 */
[----:B0-----:R-:W-:-:S04]  /*41c0*/  IADD3 R2, P0, PT, R18, UR4, RZ ;  /* 0x0000000412027c10 */ /* 0x001fc8000ff1e0ff */
[----:B------:R-:W-:-:S07]  /*41d0*/  IADD3.X R3, PT, PT, R19, UR5, RZ, P0, !PT ;  /* 0x0000000513037c10 */ /* 0x000fce00087fe4ff */
[----:B--2---:R2:W-:Y:S02]  /*41e0*/  STG.E.U8 desc[UR6][R2.64], R17 ;  /* 0x0000001102007986 */ /* 0x0045e4000c101106 */
.L_x_53:
[----:B------:R-:W-:-:S05]  /*41f0*/  IADD3 R27, P0, PT, R27, 0x20, RZ ;  /* 0x000000201b1b7810 */ /* 0x000fca0007f1e0ff */
[----:B------:R-:W-:Y:S01]  /*4200*/  IMAD.X R32, RZ, RZ, R32, P0 ;  /* 0x000000ffff207224 */ /* 0x000fe200000e0620 */
[----:B------:R-:W-:-:S04]  /*4210*/  ISETP.GE.U32.AND P0, PT, R27, R34, PT ;  /* 0x000000221b00720c */ /* 0x000fc80003f06070 */
[----:B------:R-:W-:-:S13]  /*4220*/  ISETP.GE.U32.AND.EX P0, PT, R32, R31, PT, P0 ;  /* 0x0000001f2000720c */ /* 0x000fda0003f06100 */
[----:B------:R-:W-:Y:S05]  /*4230*/  @!P0 BRA `(.L_x_85) ;  /* 0xffffffc400c88947 */ /* 0x000fea000383ffff */
[----:B------:R-:W-:Y:S05]  /*4240*/  EXIT ;  /* 0x000000000000794d */ /* 0x000fea0003800000 */
.L_x_9:
[----:B------:R-:W-:Y:S01]  /*4250*/  IADD3 R27, P0, PT, R27, 0x20, RZ ;  /* 0x000000201b1b7810 */ /* 0x000fe20007f1e0ff */
[----:B------:R-:W-:Y:S01]  /*4260*/  BSSY.RECONVERGENT B6, `(.L_x_86) ;  /* 0x000006d000067945 */ /* 0x000fe20003800200 */
[----:B------:R-:W-:Y:S02]  /*4270*/  LOP3.LUT R16, RZ, R16, RZ, 0x33, !PT ;  /* 0x00000010ff107212 */ /* 0x000fe400078e33ff */
[----:B------:R-:W-:Y:S02]  /*4280*/  IADD3.X R32, PT, PT, RZ, R32, RZ, P0, !PT ;  /* 0x00000020ff207210 */ /* 0x000fe400007fe4ff */
[----:B------:R-:W-:Y:S02]  /*4290*/  ISETP.GT.U32.AND P0, PT, R34, R27, PT ;  /* 0x0000001b2200720c */ /* 0x000fe40003f04070 */
[----:B------:R-:W-:Y:S02]  /*42a0*/  LOP3.LUT R0, RZ, R18, RZ, 0x33, !PT ;  /* 0x00000012ff007212 */ /* 0x000fe400078e33ff */
[----:B------:R-:W-:-:S04]  /*42b0*/  ISETP.GT.U32.AND.EX P0, PT, R31, R32, PT, P0 ;  /* 0x000000201f00720c */ /* 0x000fc80003f04100 */
[----:B------:R-:W-:Y:S02]  /*42c0*/  SEL R34, R34, R27, P0 ;  /* 0x0000001b22227207 */ /* 0x000fe40000000000 */
[----:B------:R-:W-:Y:S02]  /*42d0*/  SEL R31, R31, R32, P0 ;  /* 0x000000201f1f7207 */ /* 0x000fe40000000000 */
[----:B------:R-:W-:-:S04]  /*42e0*/  IADD3 R25, P0, P1, -R25, R34, R16 ;  /* 0x0000002219197210 */ /* 0x000fc8000791e110 */
[----:B------:R-:W-:Y:S02]  /*42f0*/  IADD3.X R0, PT, PT, R31, -0x1, R0, P0, P1 ;  /* 0xffffffff1f007810 */ /* 0x000fe400007e2400 */
[C---:B------:R-:W-:Y:S02]  /*4300*/  ISETP.GE.U32.AND P0, PT, R25.reuse, 0xe0, PT ;  /* 0x000000e01900780c */ /* 0x040fe40003f06070 */
[----:B------:R-:W-:Y:S02]  /*4310*/  SHF.R.U64 R24, R25, 0x5, R0 ;  /* 0x0000000519187819 */ /* 0x000fe40000001200 */
[----:B------:R-:W-:Y:S02]  /*4320*/  ISETP.GE.U32.AND.EX P0, PT, R0, RZ, PT, P0 ;  /* 0x000000ff0000720c */ /* 0x000fe40003f06100 */
[----:B------:R-:W-:-:S04]  /*4330*/  IADD3 R24, P1, PT, R24, 0x1, RZ ;  /* 0x0000000118187810 */ /* 0x000fc80007f3e0ff */
[----:B------:R-:W-:Y:S02]  /*4340*/  LEA.HI.X R22, R0, RZ, RZ, 0x1b, P1 ;  /* 0x000000ff00167211 */ /* 0x000fe400008fdcff */
[----:B------:R-:W-:-:S05]  /*4350*/  LOP3.LUT R23, R24, 0x7, RZ, 0xc0, !PT ;  /* 0x0000000718177812 */ /* 0x000fca00078ec0ff */
[----:B------:R-:W-:Y:S05]  /*4360*/  @!P0 BRA `(.L_x_87) ;  /* 0x0000000400708947 */ /* 0x000fea0003800000 */
[----:B------:R-:W-:Y:S01]  /*4370*/  LOP3.LUT R22, R22, 0xfffffff, RZ, 0xc0, !PT ;  /* 0x0fffffff16167812 */ /* 0x000fe200078ec0ff */
[----:B------:R-:W-:Y:S01]  /*4380*/  IMAD.MOV.U32 R18, RZ, RZ, RZ ;  /* 0x000000ffff127224 */ /* 0x000fe200078e00ff */
[----:B------:R-:W-:Y:S01]  /*4390*/  LOP3.LUT R19, R24, 0xfffffff8, RZ, 0xc0, !PT ;  /* 0xfffffff818137812 */ /* 0x000fe200078ec0ff */
[----:B------:R-:W-:-:S07]  /*43a0*/  IMAD.MOV.U32 R17, RZ, RZ, RZ ;  /* 0x000000ffff117224 */ /* 0x000fce00078e00ff */
.L_x_96:
[----:B------:R-:W0:Y:S01]  /*43b0*/  LDC.64 R8, c[0x0][0x390] ;  /* 0x0000e400ff087b82 */ /* 0x000e220000000a00 */
[----:B------:R-:W-:Y:S01]  /*43c0*/  MOV R16, 0x0 ;  /* 0x0000000000107802 */ /* 0x000fe20000000f00 */
[----:B------:R-:W1:Y:S01]  /*43d0*/  LDCU.64 UR4, c[0x4][0x10] ;  /* 0x01000200ff0477ac */ /* 0x000e620008000a00 */
[----:B------:R-:W-:Y:S01]  /*43e0*/  IADD3 R18, P0, PT, R18, 0x8, RZ ;  /* 0x0000000812127810 */ /* 0x000fe20007f1e0ff */
[----:B------:R-:W-:Y:S01]  /*43f0*/  IMAD.MOV.U32 R7, RZ, RZ, R26 ;  /* 0x000000ffff077224 */ /* 0x000fe200078e001a */
[----:B------:R-:W-:Y:S02]  /*4400*/  MOV R6, R28 ;  /* 0x0000001c00067202 */ /* 0x000fe40000000f00 */
[----:B------:R-:W-:Y:S01]  /*4410*/  IADD3.X R17, PT, PT, RZ, R17, RZ, P0, !PT ;  /* 0x00000011ff117210 */ /* 0x000fe200007fe4ff */
[----:B------:R2:W3:Y:S01]  /*4420*/  LDC.64 R2, c[0x4][R16] ;  /* 0x0100000010027b82 */ /* 0x0004e20000000a00 */
[----:B------:R-:W-:-:S04]  /*4430*/  ISETP.NE.U32.AND P0, PT, R18, R19, PT ;  /* 0x000000131200720c */ /* 0x000fc80003f05070 */
[----:B------:R-:W-:-:S04]  /*4440*/  ISETP.NE.AND.EX P0, PT, R17, R22, PT, P0 ;  /* 0x000000161100720c */ /* 0x000fc80003f05300 */
[----:B------:R-:W-:Y:S01]  /*4450*/  P2R R27, PR, RZ, 0x1 ;  /* 0x00000001ff1b7803 */ /* 0x000fe20000000000 */
[----:B-1----:R-:W-:Y:S02]  /*4460*/  IMAD.U32 R4, RZ, RZ, UR4 ;  /* 0x00000004ff047e24 */ /* 0x002fe4000f8e00ff */
[----:B------:R-:W-:Y:S01]  /*4470*/  IMAD.U32 R5, RZ, RZ, UR5 ;  /* 0x00000005ff057e24 */ /* 0x000fe2000f8e00ff */
[----:B0-----:R2:W-:Y:S06]  /*4480*/  STL.64 [R1], R8 ;  /* 0x0000000801007387 */ /* 0x0015ec0000100a00 */
[----:B------:R-:W-:-:S07]  /*4490*/  LEPC R20, `(.L_x_88) ;  /* 0x000000001014794e */ /* 0x000fce0000000000 */
[----:B--23--:R-:W-:Y:S05]  /*44a0*/  CALL.ABS.NOINC R2 ;  /* 0x0000000002007343 */ /* 0x00cfea0003c00000 */
.L_x_88:
[----:B------:R-:W0:Y:S01]  /*44b0*/  LDC.64 R8, c[0x0][0x390] ;  /* 0x0000e400ff087b82 */ /* 0x000e220000000a00 */
[----:B------:R-:W1:Y:S01]  /*44c0*/  LDCU.64 UR4, c[0x4][0x10] ;  /* 0x01000200ff0477ac */ /* 0x000e620008000a00 */
[----:B------:R-:W-:Y:S02]  /*44d0*/  IMAD.MOV.U32 R6, RZ, RZ, R28 ;  /* 0x000000ffff067224 */ /* 0x000fe400078e001c */
[----:B------:R-:W-:-:S04]  /*44e0*/  IMAD.MOV.U32 R7, RZ, RZ, R26 ;  /* 0x000000ffff077224 */ /* 0x000fc800078e001a */
[----:B------:R2:W3:Y:S01]  /*44f0*/  LDC.64 R2, c[0x4][R16] ;  /* 0x0100000010027b82 */ /* 0x0004e20000000a00 */
[----:B-1----:R-:W-:Y:S01]  /*4500*/  IMAD.U32 R4, RZ, RZ, UR4 ;  /* 0x00000004ff047e24 */ /* 0x002fe2000f8e00ff */
[----:B------:R-:W-:Y:S01]  /*4510*/  MOV R5, UR5 ;  /* 0x0000000500057c02 */ /* 0x000fe20008000f00 */
[----:B0-----:R2:W-:Y:S06]  /*4520*/  STL.64 [R1], R8 ;  /* 0x0000000801007387 */ /* 0x0015ec0000100a00 */
[----:B------:R-:W-:-:S07]  /*4530*/  LEPC R20, `(.L_x_89) ;  /* 0x000000001014794e */ /* 0x000fce0000000000 */
[----:B--23--:R-:W-:Y:S05]  /*4540*/  CALL.ABS.NOINC R2 ;  /* 0x0000000002007343 */ /* 0x00cfea0003c00000 */
.L_x_89:
[----:B------:R-:W0:Y:S01]  /*4550*/  LDC.64 R8, c[0x0][0x390] ;  /* 0x0000e400ff087b82 */ /* 0x000e220000000a00 */
[----:B------:R-:W1:Y:S01]  /*4560*/  LDCU.64 UR4, c[0x4][0x10] ;  /* 0x01000200ff0477ac */ /* 0x000e620008000a00 */
[----:B------:R-:W-:Y:S01]  /*4570*/  IMAD.MOV.U32 R6, RZ, RZ, R28 ;  /* 0x000000ffff067224 */ /* 0x000fe200078e001c */
[----:B------:R-:W-:-:S05]  /*4580*/  MOV R7, R26 ;  /* 0x0000001a00077202 */ /* 0x000fca0000000f00 */
[----:B------:R2:W3:Y:S01]  /*4590*/  LDC.64 R2, c[0x4][R16] ;  /* 0x0100000010027b82 */ /* 0x0004e20000000a00 */
[----:B-1----:R-:W-:Y:S01]  /*45a0*/  MOV R4, UR4 ;  /* 0x0000000400047c02 */ /* 0x002fe20008000f00 */
[----:B------:R-:W-:Y:S01]  /*45b0*/  IMAD.U32 R5, RZ, RZ, UR5 ;  /* 0x00000005ff057e24 */ /* 0x000fe2000f8e00ff */
[----:B0-----:R2:W-:Y:S06]  /*45c0*/  STL.64 [R1], R8 ;  /* 0x0000000801007387 */ /* 0x0015ec0000100a00 */
[----:B------:R-:W-:-:S07]  /*45d0*/  LEPC R20, `(.L_x_90) ;  /* 0x000000001014794e */ /* 0x000fce0000000000 */
[----:B--23--:R-:W-:Y:S05]  /*45e0*/  CALL.ABS.NOINC R2 ;  /* 0x0000000002007343 */ /* 0x00cfea0003c00000 */
.L_x_90:
[----:B------:R-:W0:Y:S01]  /*45f0*/  LDC.64 R8, c[0x0][0x390] ;  /* 0x0000e400ff087b82 */ /* 0x000e220000000a00 */
[----:B------:R-:W1:Y:S01]  /*4600*/  LDCU.64 UR4, c[0x4][0x10] ;  /* 0x01000200ff0477ac */ /* 0x000e620008000a00 */
[----:B------:R-:W-:Y:S01]  /*4610*/  MOV R6, R28 ;  /* 0x0000001c00067202 */ /* 0x000fe20000000f00 */
[----:B------:R-:W-:-:S05]  /*4620*/  IMAD.MOV.U32 R7, RZ, RZ, R26 ;  /* 0x000000ffff077224 */ /* 0x000fca00078e001a */
[----:B------:R2:W3:Y:S01]  /*4630*/  LDC.64 R2, c[0x4][R16] ;  /* 0x0100000010027b82 */ /* 0x0004e20000000a00 */
[----:B-1----:R-:W-:Y:S02]  /*4640*/  IMAD.U32 R4, RZ, RZ, UR4 ;  /* 0x00000004ff047e24 */ /* 0x002fe4000f8e00ff */
[----:B------:R-:W-:Y:S01]  /*4650*/  IMAD.U32 R5, RZ, RZ, UR5 ;  /* 0x00000005ff057e24 */ /* 0x000fe2000f8e00ff */
[----:B0-----:R2:W-:Y:S06]  /*4660*/  STL.64 [R1], R8 ;  /* 0x0000000801007387 */ /* 0x0015ec0000100a00 */
[----:B------:R-:W-:-:S07]  /*4670*/  LEPC R20, `(.L_x_91) ;  /* 0x000000001014794e */ /* 0x000fce0000000000 */
[----:B--23--:R-:W-:Y:S05]  /*4680*/  CALL.ABS.NOINC R2 ;  /* 0x0000000002007343 */ /* 0x00cfea0003c00000 */
.L_x_91:
        /* <DEDUP_REMOVED lines=10> */
.L_x_92:
        /* <DEDUP_REMOVED lines=10> */
.L_x_93:
        /* <DEDUP_REMOVED lines=10> */
.L_x_94:
        /* <DEDUP_REMOVED lines=10> */
.L_x_95:
[----:B------:R-:W-:-:S13]  /*4910*/  ISETP.NE.AND P6, PT, R27, RZ, PT ;  /* 0x000000ff1b00720c */ /* 0x000fda0003fc5270 */
[----:B------:R-:W-:Y:S05]  /*4920*/  @P6 BRA `(.L_x_96) ;  /* 0xfffffff800a06947 */ /* 0x000fea000383ffff */
.L_x_87:
[----:B------:R-:W-:Y:S05]  /*4930*/  BSYNC.RECONVERGENT B6 ;  /* 0x0000000000067941 */ /* 0x000fea0003800200 */
.L_x_86:
[----:B------:R-:W-:-:S04]  /*4940*/  ISETP.NE.U32.AND P0, PT, R23, RZ, PT ;  /* 0x000000ff1700720c */ /* 0x000fc80003f05070 */
[----:B------:R-:W-:-:S13]  /*4950*/  ISETP.NE.AND.EX P0, PT, RZ, RZ, PT, P0 ;  /* 0x000000ffff00720c */ /* 0x000fda0003f05300 */
[----:B------:R-:W-:Y:S05]  /*4960*/  @!P0 EXIT ;  /* 0x000000000000894d */ /* 0x000fea0003800000 */
[----:B------:R-:W-:Y:S01]  /*4970*/  ISETP.GE.U32.AND P0, PT, R23, 0x4, PT ;  /* 0x000000041700780c */ /* 0x000fe20003f06070 */
[----:B------:R-:W-:Y:S03]  /*4980*/  BSSY.RECONVERGENT B6, `(.L_x_97) ;  /* 0x000002c000067945 */ /* 0x000fe60003800200 */
[----:B------:R-:W-:-:S13]  /*4990*/  ISETP.GE.U32.AND.EX P0, PT, RZ, RZ, PT, P0 ;  /* 0x000000ffff00720c */ /* 0x000fda0003f06100 */
[----:B------:R-:W-:Y:S05]  /*49a0*/  @!P0 BRA `(.L_x_98) ;  /* 0x0000000000a48947 */ /* 0x000fea0003800000 */
[----:B------:R-:W0:Y:S01]  /*49b0*/  LDC.64 R2, c[0x0][0x390] ;  /* 0x0000e400ff027b82 */ /* 0x000e220000000a00 */
[----:B------:R-:W-:Y:S01]  /*49c0*/  MOV R16, 0x0 ;  /* 0x0000000000107802 */ /* 0x000fe20000000f00 */
[----:B------:R-:W1:Y:S01]  /*49d0*/  LDCU.64 UR4, c[0x4][0x10] ;  /* 0x01000200ff0477ac */ /* 0x000e620008000a00 */
[----:B------:R-:W-:Y:S01]  /*49e0*/  IMAD.MOV.U32 R6, RZ, RZ, R28 ;  /* 0x000000ffff067224 */ /* 0x000fe200078e001c */
[----:B------:R-:W-:-:S04]  /*49f0*/  MOV R7, R26 ;  /* 0x0000001a00077202 */ /* 0x000fc80000000f00 */
[----:B------:R2:W3:Y:S01]  /*4a00*/  LDC.64 R8, c[0x4][R16] ;  /* 0x0100000010087b82 */ /* 0x0004e20000000a00 */
[----:B-1----:R-:W-:Y:S01]  /*4a10*/  MOV R4, UR4 ;  /* 0x0000000400047c02 */ /* 0x002fe20008000f00 */
[----:B------:R-:W-:Y:S01]  /*4a20*/  IMAD.U32 R5, RZ, RZ, UR5 ;  /* 0x00000005ff057e24 */ /* 0x000fe2000f8e00ff */
[----:B0-----:R2:W-:Y:S06]  /*4a30*/  STL.64 [R1], R2 ;  /* 0x0000000201007387 */ /* 0x0015ec0000100a00 */
[----:B------:R-:W-:-:S07]  /*4a40*/  LEPC R20, `(.L_x_99) ;  /* 0x000000001014794e */ /* 0x000fce0000000000 */
[----:B--23--:R-:W-:Y:S05]  /*4a50*/  CALL.ABS.NOINC R8 ;  /* 0x0000000008007343 */ /* 0x00cfea0003c00000 */
.L_x_99:
        /* <DEDUP_REMOVED lines=10> */
.L_x_100:
        /* <DEDUP_REMOVED lines=10> */
.L_x_101:
[----:B------:R-:W0:Y:S01]  /*4ba0*/  LDC.64 R2, c[0x0][0x390] ;  /* 0x0000e400ff027b82 */ /* 0x000e220000000a00 */
[----:B------:R-:W1:Y:S01]  /*4bb0*/  LDCU.64 UR4, c[0x4][0x10] ;  /* 0x01000200ff0477ac */ /* 0x000e620008000a00 */
[----:B------:R-:W-:Y:S01]  /*4bc0*/  IMAD.MOV.U32 R6, RZ, RZ, R28 ;  /* 0x000000ffff067224 */ /* 0x000fe200078e001c */
[----:B------:R-:W-:-:S05]  /*4bd0*/  MOV R7, R26 ;  /* 0x0000001a00077202 */ /* 0x000fca0000000f00 */
[----:B------:R-:W2:Y:S01]  /*4be0*/  LDC.64 R16, c[0x4][R16] ;  /* 0x0100000010107b82 */ /* 0x000ea20000000a00 */
[----:B-1----:R-:W-:Y:S01]  /*4bf0*/  MOV R4, UR4 ;  /* 0x0000000400047c02 */ /* 0x002fe20008000f00 */
[----:B------:R-:W-:Y:S01]  /*4c00*/  IMAD.U32 R5, RZ, RZ, UR5 ;  /* 0x00000005ff057e24 */ /* 0x000fe2000f8e00ff */
[----:B0-----:R0:W-:Y:S06]  /*4c10*/  STL.64 [R1], R2 ;  /* 0x0000000201007387 */ /* 0x0011ec0000100a00 */
[----:B------:R-:W-:-:S07]  /*4c20*/  LEPC R20, `(.L_x_98) ;  /* 0x000000001014794e */ /* 0x000fce0000000000 */
[----:B0-2---:R-:W-:Y:S05]  /*4c30*/  CALL.ABS.NOINC R16 ;  /* 0x0000000010007343 */ /* 0x005fea0003c00000 */
.L_x_98:
[----:B------:R-:W-:Y:S05]  /*4c40*/  BSYNC.RECONVERGENT B6 ;  /* 0x0000000000067941 */ /* 0x000fea0003800200 */
.L_x_97:
[----:B------:R-:W-:-:S04]  /*4c50*/  LOP3.LUT R24, R24, 0x3, RZ, 0xc0, !PT ;  /* 0x0000000318187812 */ /* 0x000fc800078ec0ff */
[----:B------:R-:W-:-:S04]  /*4c60*/  ISETP.NE.U32.AND P0, PT, R24, RZ, PT ;  /* 0x000000ff1800720c */ /* 0x000fc80003f05070 */
[----:B------:R-:W-:-:S13]  /*4c70*/  ISETP.NE.AND.EX P0, PT, RZ, RZ, PT, P0 ;  /* 0x000000ffff00720c */ /* 0x000fda0003f05300 */
[----:B------:R-:W-:Y:S05]  /*4c80*/  @!P0 EXIT ;  /* 0x000000000000894d */ /* 0x000fea0003800000 */
[----:B------:R-:W-:Y:S01]  /*4c90*/  ISETP.NE.U32.AND P0, PT, R24, 0x1, PT ;  /* 0x000000011800780c */ /* 0x000fe20003f05070 */
[----:B------:R-:W-:Y:S03]  /*4ca0*/  BSSY.RECONVERGENT B6, `(.L_x_102) ;  /* 0x0000018000067945 */ /* 0x000fe60003800200 */
[----:B------:R-:W-:-:S13]  /*4cb0*/  ISETP.NE.AND.EX P0, PT, RZ, RZ, PT, P0 ;  /* 0x000000ffff00720c */ /* 0x000fda0003f05300 */
[----:B------:R-:W-:Y:S05]  /*4cc0*/  @!P0 BRA `(.L_x_103) ;  /* 0x0000000000548947 */ /* 0x000fea0003800000 */
[----:B------:R-:W0:Y:S01]  /*4cd0*/  LDC.64 R2, c[0x0][0x390] ;  /* 0x0000e400ff027b82 */ /* 0x000e220000000a00 */
[----:B------:R-:W-:Y:S01]  /*4ce0*/  MOV R16, 0x0 ;  /* 0x0000000000107802 */ /* 0x000fe20000000f00 */
[----:B------:R-:W1:Y:S01]  /*4cf0*/  LDCU.64 UR4, c[0x4][0x10] ;  /* 0x01000200ff0477ac */ /* 0x000e620008000a00 */
[----:B------:R-:W-:Y:S01]  /*4d00*/  MOV R6, R28 ;  /* 0x0000001c00067202 */ /* 0x000fe20000000f00 */
[----:B------:R-:W-:-:S04]  /*4d10*/  IMAD.MOV.U32 R7, RZ, RZ, R26 ;  /* 0x000000ffff077224 */ /* 0x000fc800078e001a */
[----:B------:R2:W3:Y:S01]  /*4d20*/  LDC.64 R8, c[0x4][R16] ;  /* 0x0100000010087b82 */ /* 0x0004e20000000a00 */
[----:B-1----:R-:W-:Y:S02]  /*4d30*/  IMAD.U32 R4, RZ, RZ, UR4 ;  /* 0x00000004ff047e24 */ /* 0x002fe4000f8e00ff */
[----:B------:R-:W-:Y:S01]  /*4d40*/  IMAD.U32 R5, RZ, RZ, UR5 ;  /* 0x00000005ff057e24 */ /* 0x000fe2000f8e00ff */
[----:B0-----:R2:W-:Y:S06]  /*4d50*/  STL.64 [R1], R2 ;  /* 0x0000000201007387 */ /* 0x0015ec0000100a00 */
[----:B------:R-:W-:-:S07]  /*4d60*/  LEPC R20, `(.L_x_104) ;  /* 0x000000001014794e */ /* 0x000fce0000000000 */
[----:B--23--:R-:W-:Y:S05]  /*4d70*/  CALL.ABS.NOINC R8 ;  /* 0x0000000008007343 */ /* 0x00cfea0003c00000 */
.L_x_104:
[----:B------:R-:W0:Y:S01]  /*4d80*/  LDC.64 R2, c[0x0][0x390] ;  /* 0x0000e400ff027b82 */ /* 0x000e220000000a00 */
[----:B------:R-:W1:Y:S01]  /*4d90*/  LDCU.64 UR4, c[0x4][0x10] ;  /* 0x01000200ff0477ac */ /* 0x000e620008000a00 */
[----:B------:R-:W-:Y:S02]  /*4da0*/  IMAD.MOV.U32 R6, RZ, RZ, R28 ;  /* 0x000000ffff067224 */ /* 0x000fe400078e001c */
[----:B------:R-:W-:-:S04]  /*4db0*/  IMAD.MOV.U32 R7, RZ, RZ, R26 ;  /* 0x000000ffff077224 */ /* 0x000fc800078e001a */
[----:B------:R-:W2:Y:S01]  /*4dc0*/  LDC.64 R16, c[0x4][R16] ;  /* 0x0100000010107b82 */ /* 0x000ea20000000a00 */
[----:B-1----:R-:W-:Y:S01]  /*4dd0*/  IMAD.U32 R4, RZ, RZ, UR4 ;  /* 0x00000004ff047e24 */ /* 0x002fe2000f8e00ff */
[----:B------:R-:W-:Y:S01]  /*4de0*/  MOV R5, UR5 ;  /* 0x0000000500057c02 */ /* 0x000fe20008000f00 */
[----:B0-----:R0:W-:Y:S06]  /*4df0*/  STL.64 [R1], R2 ;  /* 0x0000000201007387 */ /* 0x0011ec0000100a00 */
[----:B------:R-:W-:-:S07]  /*4e00*/  LEPC R20, `(.L_x_103) ;  /* 0x000000001014794e */ /* 0x000fce0000000000 */
[----:B0-2---:R-:W-:Y:S05]  /*4e10*/  CALL.ABS.NOINC R16 ;  /* 0x0000000010007343 */ /* 0x005fea0003c00000 */
.L_x_103:
[----:B------:R-:W-:Y:S05]  /*4e20*/  BSYNC.RECONVERGENT B6 ;  /* 0x0000000000067941 */ /* 0x000fea0003800200 */
.L_x_102:
[----:B------:R-:W-:-:S13]  /*4e30*/  LOP3.LUT P0, RZ, R25, 0x20, RZ, 0xc0, !PT ;  /* 0x0000002019ff7812 */ /* 0x000fda000780c0ff */
[----:B------:R-:W-:Y:S05]  /*4e40*/  @P0 EXIT ;  /* 0x000000000000094d */ /* 0x000fea0003800000 */
        /* <DEDUP_REMOVED lines=11> */
.L_x_105:
[----:B------:R-:W-:Y:S05]  /*4f00*/  EXIT ;  /* 0x000000000000794d */ /* 0x000fea0003800000 */
        .weak           $__internal_0_$__cuda_sm20_div_u64
        .type           $__internal_0_$__cuda_sm20_div_u64,@function
        .size           $__internal_0_$__cuda_sm20_div_u64,($__internal_1_$__cuda_sm20_rem_u64 - $__internal_0_$__cuda_sm20_div_u64)
$__internal_0_$__cuda_sm20_div_u64:
[----:B------:R-:W-:Y:S02]  /*4f10*/  IMAD.MOV.U32 R12, RZ, RZ, R11 ;  /* 0x000000ffff0c7224 */ /* 0x000fe400078e000b */
[----:B------:R-:W-:-:S04]  /*4f20*/  IMAD.MOV.U32 R13, RZ, RZ, R20 ;  /* 0x000000ffff0d7224 */ /* 0x000fc800078e0014 */
[----:B------:R-:W0:Y:S08]  /*4f30*/  I2F.U64.RP R5, R12 ;  /* 0x0000000c00057312 */ /* 0x000e300000309000 */
[----:B0-----:R-:W0:Y:S02]  /*4f40*/  MUFU.RCP R7, R5 ;  /* 0x0000000500077308 */ /* 0x001e240000001000 */
[----:B0-----:R-:W-:-:S06]  /*4f50*/  IADD3 R7, PT, PT, R7, 0x1ffffffe, RZ ;  /* 0x1ffffffe07077810 */ /* 0x001fcc0007ffe0ff */
[----:B------:R-:W0:Y:S02]  /*4f60*/  F2I.U64.TRUNC R36, R7 ;  /* 0x0000000700247311 */ /* 0x000e24000020d800 */
[----:B0-----:R-:W-:-:S04]  /*4f70*/  IMAD.WIDE.U32 R8, R36, R11, RZ ;  /* 0x0000000b24087225 */ /* 0x001fc800078e00ff */
[C---:B------:R-:W-:Y:S01]  /*4f80*/  IMAD R6, R36.reuse, R20, R9 ;  /* 0x0000001424067224 */ /* 0x040fe200078e0209 */
[----:B------:R-:W-:Y:S01]  /*4f90*/  IADD3 R8, P0, PT, RZ, -R8, RZ ;  /* 0x80000008ff087210 */ /* 0x000fe20007f1e0ff */
[----:B------:R-:W-:Y:S02]  /*4fa0*/  IMAD.MOV.U32 R13, RZ, RZ, R36 ;  /* 0x000000ffff0d7224 */ /* 0x000fe400078e0024 */
[----:B------:R-:W-:Y:S02]  /*4fb0*/  IMAD R6, R37, R11, R6 ;  /* 0x0000000b25067224 */ /* 0x000fe400078e0206 */
[----:B------:R-:W-:-:S04]  /*4fc0*/  IMAD.HI.U32 R12, R36, R8, RZ ;  /* 0x00000008240c7227 */ /* 0x000fc800078e00ff */
[----:B------:R-:W-:-:S04]  /*4fd0*/  IMAD.X R6, RZ, RZ, ~R6, P0 ;  /* 0x000000ffff067224 */ /* 0x000fc800000e0e06 */
[----:B------:R-:W-:-:S04]  /*4fe0*/  IMAD.WIDE.U32 R12, P0, R36, R6, R12 ;  /* 0x00000006240c7225 */ /* 0x000fc8000780000c */
[C---:B------:R-:W-:Y:S02]  /*4ff0*/  IMAD R5, R37.reuse, R6, RZ ;  /* 0x0000000625057224 */ /* 0x040fe400078e02ff */
[----:B------:R-:W-:-:S04]  /*5000*/  IMAD.HI.U32 R8, P1, R37, R8, R12 ;  /* 0x0000000825087227 */ /* 0x000fc8000782000c */
[----:B------:R-:W-:Y:S01]  /*5010*/  IMAD.HI.U32 R6, R37, R6, RZ ;  /* 0x0000000625067227 */ /* 0x000fe200078e00ff */
[----:B------:R-:W-:-:S04]  /*5020*/  IADD3 R13, P2, PT, R5, R8, RZ ;  /* 0x00000008050d7210 */ /* 0x000fc80007f5e0ff */
[----:B------:R-:W-:Y:S01]  /*5030*/  IADD3.X R6, PT, PT, R6, R37, RZ, P0, !PT ;  /* 0x0000002506067210 */ /* 0x000fe200007fe4ff */
[----:B------:R-:W-:-:S03]  /*5040*/  IMAD.WIDE.U32 R8, R13, R11, RZ ;  /* 0x0000000b0d087225 */ /* 0x000fc600078e00ff */
[----:B------:R-:W-:Y:S01]  /*5050*/  IADD3.X R7, PT, PT, RZ, RZ, R6, P2, P1 ;  /* 0x000000ffff077210 */ /* 0x000fe200017e2406 */
[----:B------:R-:W-:Y:S01]  /*5060*/  IMAD R6, R13, R20, R9 ;  /* 0x000000140d067224 */ /* 0x000fe200078e0209 */
[----:B------:R-:W-:-:S03]  /*5070*/  IADD3 R8, P0, PT, RZ, -R8, RZ ;  /* 0x80000008ff087210 */ /* 0x000fc60007f1e0ff */
[----:B------:R-:W-:Y:S02]  /*5080*/  IMAD R6, R7, R11, R6 ;  /* 0x0000000b07067224 */ /* 0x000fe400078e0206 */
[----:B------:R-:W-:-:S04]  /*5090*/  IMAD.HI.U32 R12, R13, R8, RZ ;  /* 0x000000080d0c7227 */ /* 0x000fc800078e00ff */
[----:B------:R-:W-:-:S04]  /*50a0*/  IMAD.X R6, RZ, RZ, ~R6, P0 ;  /* 0x000000ffff067224 */ /* 0x000fc800000e0e06 */
[----:B------:R-:W-:-:S04]  /*50b0*/  IMAD.WIDE.U32 R12, P0, R13, R6, R12 ;  /* 0x000000060d0c7225 */ /* 0x000fc8000780000c */
[C---:B------:R-:W-:Y:S02]  /*50c0*/  IMAD R5, R7.reuse, R6, RZ ;  /* 0x0000000607057224 */ /* 0x040fe400078e02ff */
[----:B------:R-:W-:-:S04]  /*50d0*/  IMAD.HI.U32 R8, P1, R7, R8, R12 ;  /* 0x0000000807087227 */ /* 0x000fc8000782000c */
[----:B------:R-:W-:Y:S02]  /*50e0*/  HFMA2 R13, -RZ, RZ, 0, 0 ;  /* 0x00000000ff0d7431 */ /* 0x000fe400000001ff */
[----:B------:R-:W-:Y:S01]  /*50f0*/  IMAD.HI.U32 R6, R7, R6, RZ ;  /* 0x0000000607067227 */ /* 0x000fe200078e00ff */
[----:B------:R-:W-:-:S03]  /*5100*/  IADD3 R5, P2, PT, R5, R8, RZ ;  /* 0x0000000805057210 */ /* 0x000fc60007f5e0ff */
[----:B------:R-:W-:Y:S02]  /*5110*/  IMAD.X R6, R6, 0x1, R7, P0 ;  /* 0x0000000106067824 */ /* 0x000fe400000e0607 */
[----:B------:R-:W-:-:S03]  /*5120*/  IMAD.HI.U32 R12, R5, R4, RZ ;  /* 0x00000004050c7227 */ /* 0x000fc600078e00ff */
[----:B------:R-:W-:Y:S01]  /*5130*/  IADD3.X R8, PT, PT, RZ, RZ, R6, P2, P1 ;  /* 0x000000ffff087210 */ /* 0x000fe200017e2406 */
[----:B------:R-:W-:-:S04]  /*5140*/  IMAD.WIDE.U32 R6, R5, R3, R12 ;  /* 0x0000000305067225 */ /* 0x000fc800078e000c */
[C---:B------:R-:W-:Y:S02]  /*5150*/  IMAD R9, R8.reuse, R3, RZ ;  /* 0x0000000308097224 */ /* 0x040fe400078e02ff */
[----:B------:R-:W-:-:S04]  /*5160*/  IMAD.HI.U32 R6, P0, R8, R4, R6 ;  /* 0x0000000408067227 */ /* 0x000fc80007800006 */
[----:B------:R-:W-:Y:S01]  /*5170*/  IMAD.HI.U32 R5, R8, R3, RZ ;  /* 0x0000000308057227 */ /* 0x000fe200078e00ff */
[----:B------:R-:W-:-:S03]  /*5180*/  IADD3 R9, P1, PT, R9, R6, RZ ;  /* 0x0000000609097210 */ /* 0x000fc60007f3e0ff */
[----:B------:R-:W-:Y:S02]  /*5190*/  IMAD.X R5, RZ, RZ, R5, P0 ;  /* 0x000000ffff057224 */ /* 0x000fe400000e0605 */
[----:B------:R-:W-:-:S04]  /*51a0*/  IMAD.WIDE.U32 R6, R9, R11, RZ ;  /* 0x0000000b09067225 */ /* 0x000fc800078e00ff */
[----:B------:R-:W-:Y:S01]  /*51b0*/  IMAD.X R12, RZ, RZ, R5, P1 ;  /* 0x000000ffff0c7224 */ /* 0x000fe200008e0605 */
[----:B------:R-:W-:Y:S01]  /*51c0*/  IADD3 R4, P1, PT, -R6, R4, RZ ;  /* 0x0000000406047210 */ /* 0x000fe20007f3e1ff */
[----:B------:R-:W-:-:S03]  /*51d0*/  IMAD R5, R9, R20, R7 ;  /* 0x0000001409057224 */ /* 0x000fc600078e0207 */
[-C--:B------:R-:W-:Y:S01]  /*51e0*/  ISETP.GE.U32.AND P0, PT, R4, R11.reuse, PT ;  /* 0x0000000b0400720c */ /* 0x080fe20003f06070 */
[----:B------:R-:W-:Y:S01]  /*51f0*/  IMAD R6, R12, R11, R5 ;  /* 0x0000000b0c067224 */ /* 0x000fe200078e0205 */
[----:B------:R-:W-:-:S04]  /*5200*/  IADD3 R5, P2, PT, -R11, R4, RZ ;  /* 0x000000040b057210 */ /* 0x000fc80007f5e1ff */
[----:B------:R-:W-:Y:S02]  /*5210*/  IADD3.X R3, PT, PT, ~R6, R3, RZ, P1, !PT ;  /* 0x0000000306037210 */ /* 0x000fe40000ffe5ff */
[----:B------:R-:W-:Y:S02]  /*5220*/  IADD3 R8, P1, PT, R9, 0x1, RZ ;  /* 0x0000000109087810 */ /* 0x000fe40007f3e0ff */
[C---:B------:R-:W-:Y:S01]  /*5230*/  ISETP.GE.U32.AND.EX P0, PT, R3.reuse, R20, PT, P0 ;  /* 0x000000140300720c */ /* 0x040fe20003f06100 */
[----:B------:R-:W-:Y:S02]  /*5240*/  IMAD.X R6, R3, 0x1, ~R20, P2 ;  /* 0x0000000103067824 */ /* 0x000fe400010e0e14 */
[----:B------:R-:W-:Y:S01]  /*5250*/  IMAD.X R7, RZ, RZ, R12, P1 ;  /* 0x000000ffff077224 */ /* 0x000fe200008e060c */
[----:B------:R-:W-:Y:S02]  /*5260*/  SEL R4, R5, R4, P0 ;  /* 0x0000000405047207 */ /* 0x000fe40000000000 */
[----:B------:R-:W-:-:S02]  /*5270*/  SEL R8, R8, R9, P0 ;  /* 0x0000000908087207 */ /* 0x000fc40000000000 */
[----:B------:R-:W-:Y:S02]  /*5280*/  SEL R3, R6, R3, P0 ;  /* 0x0000000306037207 */ /* 0x000fe40000000000 */
[----:B------:R-:W-:Y:S02]  /*5290*/  SEL R7, R7, R12, P0 ;  /* 0x0000000c07077207 */ /* 0x000fe40000000000 */
[----:B------:R-:W-:Y:S02]  /*52a0*/  ISETP.GE.U32.AND P0, PT, R4, R11, PT ;  /* 0x0000000b0400720c */ /* 0x000fe40003f06070 */
[----:B------:R-:W-:Y:S02]  /*52b0*/  IADD3 R5, P2, PT, R8, 0x1, RZ ;  /* 0x0000000108057810 */ /* 0x000fe40007f5e0ff */
[----:B------:R-:W-:Y:S01]  /*52c0*/  ISETP.NE.U32.AND P1, PT, R11, RZ, PT ;  /* 0x000000ff0b00720c */ /* 0x000fe20003f25070 */
[----:B------:R-:W-:Y:S01]  /*52d0*/  IMAD.MOV.U32 R11, RZ, RZ, 0x0 ;  /* 0x00000000ff0b7424 */ /* 0x000fe200078e00ff */
[----:B------:R-:W-:-:S02]  /*52e0*/  ISETP.GE.U32.AND.EX P0, PT, R3, R20, PT, P0 ;  /* 0x000000140300720c */ /* 0x000fc40003f06100 */
[-C--:B------:R-:W-:Y:S02]  /*52f0*/  IADD3.X R4, PT, PT, RZ, R7.reuse, RZ, P2, !PT ;  /* 0x00000007ff047210 */ /* 0x080fe400017fe4ff */
[----:B------:R-:W-:Y:S02]  /*5300*/  ISETP.NE.AND.EX P1, PT, R20, RZ, PT, P1 ;  /* 0x000000ff1400720c */ /* 0x000fe40003f25310 */
[----:B------:R-:W-:Y:S02]  /*5310*/  SEL R5, R5, R8, P0 ;  /* 0x0000000805057207 */ /* 0x000fe40000000000 */
[----:B------:R-:W-:Y:S02]  /*5320*/  SEL R4, R4, R7, P0 ;  /* 0x0000000704047207 */ /* 0x000fe40000000000 */
[----:B------:R-:W-:Y:S02]  /*5330*/  SEL R12, R5, 0xffffffff, P1 ;  /* 0xffffffff050c7807 */ /* 0x000fe40000800000 */
[----:B------:R-:W-:Y:S01]  /*5340*/  SEL R13, R4, 0xffffffff, P1 ;  /* 0xffffffff040d7807 */ /* 0x000fe20000800000 */
[----:B------:R-:W-:Y:S06]  /*5350*/  RET.REL.NODEC R10 `(_Z28find_all_permutations_kernelPciyS_) ;  /* 0xffffffac0a287950 */ /* 0x000fec0003c3ffff */
        .weak           $__internal_1_$__cuda_sm20_rem_u64
        .type           $__internal_1_$__cuda_sm20_rem_u64,@function
        .size           $__internal_1_$__cuda_sm20_rem_u64,(.L_x_108 - $__internal_1_$__cuda_sm20_rem_u64)
$__internal_1_$__cuda_sm20_rem_u64:
[----:B------:R-:W-:Y:S01]  /*5360*/  MOV R11, R3 ;  /* 0x00000003000b7202 */ /* 0x000fe20000000f00 */
[----:B------:R-:W-:-:S05]  /*5370*/  IMAD.MOV.U32 R10, RZ, RZ, R0 ;  /* 0x000000ffff0a7224 */ /* 0x000fca00078e0000 */
[----:B------:R-:W0:Y:S08]  /*5380*/  I2F.U64.RP R11, R10 ;  /* 0x0000000a000b7312 */ /* 0x000e300000309000 */
[----:B0-----:R-:W0:Y:S02]  /*5390*/  MUFU.RCP R9, R11 ;  /* 0x0000000b00097308 */ /* 0x001e240000001000 */
[----:B0-----:R-:W-:-:S06]  /*53a0*/  VIADD R9, R9, 0x1ffffffe ;  /* 0x1ffffffe09097836 */ /* 0x001fcc0000000000 */
[----:B------:R-:W0:Y:S02]  /*53b0*/  F2I.U64.TRUNC R36, R9 ;  /* 0x0000000900247311 */ /* 0x000e24000020d800 */
[----:B0-----:R-:W-:-:S04]  /*53c0*/  IMAD.WIDE.U32 R20, R36, R0, RZ ;  /* 0x0000000024147225 */ /* 0x001fc800078e00ff */
[C---:B------:R-:W-:Y:S01]  /*53d0*/  IMAD R7, R36.reuse, R3, R21 ;  /* 0x0000000324077224 */ /* 0x040fe200078e0215 */
[----:B------:R-:W-:Y:S02]  /*53e0*/  IADD3 R10, P0, PT, RZ, -R20, RZ ;  /* 0x80000014ff0a7210 */ /* 0x000fe40007f1e0ff */
[----:B------:R-:W-:Y:S01]  /*53f0*/  MOV R21, R36 ;  /* 0x0000002400157202 */ /* 0x000fe20000000f00 */
[----:B------:R-:W-:Y:S02]  /*5400*/  IMAD R8, R37, R0, R7 ;  /* 0x0000000025087224 */ /* 0x000fe400078e0207 */
[----:B------:R-:W-:-:S04]  /*5410*/  IMAD.HI.U32 R20, R36, R10, RZ ;  /* 0x0000000a24147227 */ /* 0x000fc800078e00ff */
[----:B------:R-:W-:-:S04]  /*5420*/  IMAD.X R8, RZ, RZ, ~R8, P0 ;  /* 0x000000ffff087224 */ /* 0x000fc800000e0e08 */
[----:B------:R-:W-:-:S04]  /*5430*/  IMAD.WIDE.U32 R20, P0, R36, R8, R20 ;  /* 0x0000000824147225 */ /* 0x000fc80007800014 */
[C---:B------:R-:W-:Y:S02]  /*5440*/  IMAD R7, R37.reuse, R8, RZ ;  /* 0x0000000825077224 */ /* 0x040fe400078e02ff */
[----:B------:R-:W-:-:S04]  /*5450*/  IMAD.HI.U32 R10, P1, R37, R10, R20 ;  /* 0x0000000a250a7227 */ /* 0x000fc80007820014 */
[----:B------:R-:W-:Y:S01]  /*5460*/  IMAD.HI.U32 R8, R37, R8, RZ ;  /* 0x0000000825087227 */ /* 0x000fe200078e00ff */
[----:B------:R-:W-:-:S03]  /*5470*/  IADD3 R21, P2, PT, R7, R10, RZ ;  /* 0x0000000a07157210 */ /* 0x000fc60007f5e0ff */
[----:B------:R-:W-:Y:S02]  /*5480*/  IMAD.X R7, R8, 0x1, R37, P0 ;  /* 0x0000000108077824 */ /* 0x000fe400000e0625 */
[----:B------:R-:W-:-:S03]  /*5490*/  IMAD.WIDE.U32 R10, R21, R0, RZ ;  /* 0x00000000150a7225 */ /* 0x000fc600078e00ff */
[----:B------:R-:W-:Y:S01]  /*54a0*/  IADD3.X R7, PT, PT, RZ, RZ, R7, P2, P1 ;  /* 0x000000ffff077210 */ /* 0x000fe200017e2407 */
[----:B------:R-:W-:Y:S01]  /*54b0*/  IMAD R8, R21, R3, R11 ;  /* 0x0000000315087224 */ /* 0x000fe200078e020b */
[----:B------:R-:W-:Y:S01]  /*54c0*/  IADD3 R10, P0, PT, RZ, -R10, RZ ;  /* 0x8000000aff0a7210 */ /* 0x000fe20007f1e0ff */
[----:B------:R-:W-:Y:S02]  /*54d0*/  IMAD.MOV.U32 R11, RZ, RZ, RZ ;  /* 0x000000ffff0b7224 */ /* 0x000fe400078e00ff */
        /* <DEDUP_REMOVED lines=17> */
[----:B------:R-:W-:-:S03]  /*55f0*/  IMAD.WIDE.U32 R10, R7, R0, RZ ;  /* 0x00000000070a7225 */ /* 0x000fc600078e00ff */
[----:B------:R-:W-:Y:S01]  /*5600*/  IADD3.X R9, PT, PT, RZ, R8, RZ, P1, !PT ;  /* 0x00000008ff097210 */ /* 0x000fe20000ffe4ff */
[----:B------:R-:W-:Y:S01]  /*5610*/  IMAD R7, R7, R3, R11 ;  /* 0x0000000307077224 */ /* 0x000fe200078e020b */
[----:B------:R-:W-:-:S03]  /*5620*/  IADD3 R11, P1, PT, -R10, R4, RZ ;  /* 0x000000040a0b7210 */ /* 0x000fc60007f3e1ff */
[-C--:B------:R-:W-:Y:S01]  /*5630*/  IMAD R4, R9, R0.reuse, R7 ;  /* 0x0000000009047224 */ /* 0x080fe200078e0207 */
[----:B------:R-:W-:Y:S01]  /*5640*/  ISETP.GE.U32.AND P0, PT, R11, R0, PT ;  /* 0x000000000b00720c */ /* 0x000fe20003f06070 */
[----:B------:R-:W-:Y:S02]  /*5650*/  IMAD.MOV.U32 R7, RZ, RZ, 0x0 ;  /* 0x00000000ff077424 */ /* 0x000fe400078e00ff */
[----:B------:R-:W-:Y:S01]  /*5660*/  IMAD.X R4, R5, 0x1, ~R4, P1 ;  /* 0x0000000105047824 */ /* 0x000fe200008e0e04 */
[----:B------:R-:W-:-:S04]  /*5670*/  IADD3 R8, P1, PT, -R0, R11, RZ ;  /* 0x0000000b00087210 */ /* 0x000fc80007f3e1ff */
[C---:B------:R-:W-:Y:S01]  /*5680*/  ISETP.GE.U32.AND.EX P0, PT, R4.reuse, R3, PT, P0 ;  /* 0x000000030400720c */ /* 0x040fe20003f06100 */
[----:B------:R-:W-:Y:S01]  /*5690*/  IMAD.X R5, R4, 0x1, ~R3, P1 ;  /* 0x0000000104057824 */ /* 0x000fe200008e0e03 */
[----:B------:R-:W-:Y:S02]  /*56a0*/  ISETP.NE.U32.AND P1, PT, R0, RZ, PT ;  /* 0x000000ff0000720c */ /* 0x000fe40003f25070 */
[----:B------:R-:W-:Y:S02]  /*56b0*/  SEL R11, R8, R11, P0 ;  /* 0x0000000b080b7207 */ /* 0x000fe40000000000 */
[----:B------:R-:W-:Y:S02]  /*56c0*/  SEL R4, R5, R4, P0 ;  /* 0x0000000405047207 */ /* 0x000fe40000000000 */
[----:B------:R-:W-:Y:S02]  /*56d0*/  ISETP.GE.U32.AND P0, PT, R11, R0, PT ;  /* 0x000000000b00720c */ /* 0x000fe40003f06070 */
[----:B------:R-:W-:-:S02]  /*56e0*/  IADD3 R8, P2, PT, -R0, R11, RZ ;  /* 0x0000000b00087210 */ /* 0x000fc40007f5e1ff */
[----:B------:R-:W-:Y:S02]  /*56f0*/  ISETP.GE.U32.AND.EX P0, PT, R4, R3, PT, P0 ;  /* 0x000000030400720c */ /* 0x000fe40003f06100 */
[CC--:B------:R-:W-:Y:S02]  /*5700*/  IADD3.X R5, PT, PT, ~R3.reuse, R4.reuse, RZ, P2, !PT ;  /* 0x0000000403057210 */ /* 0x0c0fe400017fe5ff */
[----:B------:R-:W-:Y:S02]  /*5710*/  ISETP.NE.AND.EX P1, PT, R3, RZ, PT, P1 ;  /* 0x000000ff0300720c */ /* 0x000fe40003f25310 */
[----:B------:R-:W-:Y:S02]  /*5720*/  SEL R8, R8, R11, P0 ;  /* 0x0000000b08087207 */ /* 0x000fe40000000000 */
[----:B------:R-:W-:Y:S02]  /*5730*/  SEL R5, R5, R4, P0 ;  /* 0x0000000405057207 */ /* 0x000fe40000000000 */
[----:B------:R-:W-:-:S02]  /*5740*/  SEL R8, R8, 0xffffffff, P1 ;  /* 0xffffffff08087807 */ /* 0x000fc40000800000 */
[----:B------:R-:W-:Y:S01]  /*5750*/  SEL R9, R5, 0xffffffff, P1 ;  /* 0xffffffff05097807 */ /* 0x000fe20000800000 */
[----:B------:R-:W-:Y:S06]  /*5760*/  RET.REL.NODEC R6 `(_Z28find_all_permutations_kernelPciyS_) ;  /* 0xffffffa806247950 */ /* 0x000fec0003c3ffff */
.L_x_106:
[----:B------:R-:W-:-:S00]  /*5770*/  BRA `(.L_x_106) ;  /* 0xfffffffc00fc7947 */ /* 0x000fc0000383ffff */
[----:B------:R-:W-:-:S00]  /*5780*/  NOP ;  /* 0x0000000000007918 */ /* 0x000fc00000000000 */
[----:B------:R-:W-:-:S00]  /*5790*/  NOP ;  /* 0x0000000000007918 */ /* 0x000fc00000000000 */
[----:B------:R-:W-:-:S00]  /*57a0*/  NOP ;  /* 0x0000000000007918 */ /* 0x000fc00000000000 */
[----:B------:R-:W-:-:S00]  /*57b0*/  NOP ;  /* 0x0000000000007918 */ /* 0x000fc00000000000 */
[----:B------:R-:W-:-:S00]  /*57c0*/  NOP ;  /* 0x0000000000007918 */ /* 0x000fc00000000000 */
[----:B------:R-:W-:-:S00]  /*57d0*/  NOP ;  /* 0x0000000000007918 */ /* 0x000fc00000000000 */
[----:B------:R-:W-:-:S00]  /*57e0*/  NOP ;  /* 0x0000000000007918 */ /* 0x000fc00000000000 */
[----:B------:R-:W-:-:S00]  /*57f0*/  NOP ;  /* 0x0000000000007918 */ /* 0x000fc00000000000 */
.L_x_108:


//--------------------- .nv.global.init           --------------------------
	.section	.nv.global.init,"aw",@progbits
.nv.global.init:
	.type		$str$1,@object
	.size		$str$1,($str - $str$1)
$str$1:
        /*0000*/ 	.byte	0x64, 0x69, 0x76, 0x20, 0x3d, 0x20, 0x25, 0x64, 0x0a, 0x00
	.type		$str,@object
	.size		$str,($str$2 - $str)
$str:
        /*000a*/ 	.byte	0x6e, 0x75, 0x6d, 0x5f, 0x70, 0x65, 0x72, 0x6d, 0x20, 0x3d, 0x20, 0x25, 0x64, 0x0a, 0x00
	.type		$str$2,@object
	.size		$str$2,(.L_2 - $str$2)
$str$2:
        /*0019*/ 	.byte	0x70, 0x65, 0x72, 0x6d, 0x75, 0x74, 0x61, 0x74, 0x69, 0x6f, 0x6e, 0x73, 0x5b, 0x25, 0x64, 0x5d
        /*0029*/ 	.byte	0x20, 0x3d, 0x20, 0x74, 0x65, 0x6d, 0x70, 0x5b, 0x25, 0x64, 0x5d, 0x20, 0x3d, 0x20, 0x25, 0x63
        /*0039*/ 	.byte	0x20, 0x7c, 0x20, 0x64, 0x69, 0x76, 0x20, 0x3d, 0x20, 0x25, 0x64, 0x20, 0x7c, 0x20, 0x64, 0x69
        /*0049*/ 	.byte	0x67, 0x69, 0x74, 0x20, 0x3d, 0x20, 0x25, 0x64, 0x20, 0x7c, 0x20, 0x74, 0x20, 0x3d, 0x20, 0x25
        /*0059*/ 	.byte	0x64, 0x0a, 0x00
.L_2:


//--------------------- .nv.shared.reserved.0     --------------------------
	.section	.nv.shared.reserved.0,"aw",@nobits
	.weak		__nv_reservedSMEM_offset_0_alias
	.size		__nv_reservedSMEM_offset_0_alias, 0, 64
	.other		__nv_reservedSMEM_offset_0_alias,@"STO_CUDA_RESERVED_SHARED STV_DEFAULT"
__nv_reservedSMEM_offset_0_alias:
	.zero		0
	.zero		64


//--------------------- .nv.constant0._Z28find_all_permutations_kernelPciyS_ --------------------------
	.section	.nv.constant0._Z28find_all_permutations_kernelPciyS_,"a",@progbits
	.sectionflags	@""
	.align	4
.nv.constant0._Z28find_all_permutations_kernelPciyS_:
	.zero		928


//--------------------- SYMBOLS --------------------------

	.type		.nv.reservedSmem.offset0,@object
	.size		.nv.reservedSmem.offset0,0x4
	.type		vprintf,@function
